//
// Generated by NVIDIA NVVM Compiler
//
// Compiler Build ID: CL-36424714
// Cuda compilation tools, release 13.0, V13.0.88
// Based on NVVM 20.0.0
//

.version 9.0
.target sm_100
.address_size 64

	// .globl	_Z4refkiiiiPfiS_iiiS_iiiS_iS_iii

.visible .entry _Z4refkiiiiPfiS_iiiS_iiiS_iS_iii(
	.param .u32 _Z4refkiiiiPfiS_iiiS_iiiS_iS_iii_param_0,
	.param .u32 _Z4refkiiiiPfiS_iiiS_iiiS_iS_iii_param_1,
	.param .u32 _Z4refkiiiiPfiS_iiiS_iiiS_iS_iii_param_2,
	.param .u32 _Z4refkiiiiPfiS_iiiS_iiiS_iS_iii_param_3,
	.param .u64 .ptr .align 1 _Z4refkiiiiPfiS_iiiS_iiiS_iS_iii_param_4,
	.param .u32 _Z4refkiiiiPfiS_iiiS_iiiS_iS_iii_param_5,
	.param .u64 .ptr .align 1 _Z4refkiiiiPfiS_iiiS_iiiS_iS_iii_param_6,
	.param .u32 _Z4refkiiiiPfiS_iiiS_iiiS_iS_iii_param_7,
	.param .u32 _Z4refkiiiiPfiS_iiiS_iiiS_iS_iii_param_8,
	.param .u32 _Z4refkiiiiPfiS_iiiS_iiiS_iS_iii_param_9,
	.param .u64 .ptr .align 1 _Z4refkiiiiPfiS_iiiS_iiiS_iS_iii_param_10,
	.param .u32 _Z4refkiiiiPfiS_iiiS_iiiS_iS_iii_param_11,
	.param .u32 _Z4refkiiiiPfiS_iiiS_iiiS_iS_iii_param_12,
	.param .u32 _Z4refkiiiiPfiS_iiiS_iiiS_iS_iii_param_13,
	.param .u64 .ptr .align 1 _Z4refkiiiiPfiS_iiiS_iiiS_iS_iii_param_14,
	.param .u32 _Z4refkiiiiPfiS_iiiS_iiiS_iS_iii_param_15,
	.param .u64 .ptr .align 1 _Z4refkiiiiPfiS_iiiS_iiiS_iS_iii_param_16,
	.param .u32 _Z4refkiiiiPfiS_iiiS_iiiS_iS_iii_param_17,
	.param .u32 _Z4refkiiiiPfiS_iiiS_iiiS_iS_iii_param_18,
	.param .u32 _Z4refkiiiiPfiS_iiiS_iiiS_iS_iii_param_19
)
{
	.reg .pred 	%p<21>;
	.reg .b32 	%r<172>;
	.reg .b32 	%f<87>;
	.reg .b64 	%rd<170>;

	ld.param.u32 	%r90, [_Z4refkiiiiPfiS_iiiS_iiiS_iS_iii_param_1];
	ld.param.u32 	%r91, [_Z4refkiiiiPfiS_iiiS_iiiS_iS_iii_param_2];
	ld.param.u32 	%r92, [_Z4refkiiiiPfiS_iiiS_iiiS_iS_iii_param_3];
	ld.param.u64 	%rd7, [_Z4refkiiiiPfiS_iiiS_iiiS_iS_iii_param_4];
	ld.param.u32 	%r99, [_Z4refkiiiiPfiS_iiiS_iiiS_iS_iii_param_5];
	ld.param.u64 	%rd8, [_Z4refkiiiiPfiS_iiiS_iiiS_iS_iii_param_6];
	ld.param.u32 	%r100, [_Z4refkiiiiPfiS_iiiS_iiiS_iS_iii_param_7];
	ld.param.u32 	%r94, [_Z4refkiiiiPfiS_iiiS_iiiS_iS_iii_param_9];
	ld.param.u64 	%rd9, [_Z4refkiiiiPfiS_iiiS_iiiS_iS_iii_param_10];
	ld.param.u32 	%r101, [_Z4refkiiiiPfiS_iiiS_iiiS_iS_iii_param_11];
	ld.param.u32 	%r95, [_Z4refkiiiiPfiS_iiiS_iiiS_iS_iii_param_12];
	ld.param.u64 	%rd10, [_Z4refkiiiiPfiS_iiiS_iiiS_iS_iii_param_14];
	ld.param.u32 	%r102, [_Z4refkiiiiPfiS_iiiS_iiiS_iS_iii_param_15];
	ld.param.u64 	%rd11, [_Z4refkiiiiPfiS_iiiS_iiiS_iS_iii_param_16];
	ld.param.u32 	%r103, [_Z4refkiiiiPfiS_iiiS_iiiS_iS_iii_param_17];
	ld.param.u32 	%r97, [_Z4refkiiiiPfiS_iiiS_iiiS_iS_iii_param_18];
	ld.param.u32 	%r98, [_Z4refkiiiiPfiS_iiiS_iiiS_iS_iii_param_19];
	cvta.to.global.u64 	%rd1, %rd9;
	cvta.to.global.u64 	%rd2, %rd8;
	cvta.to.global.u64 	%rd3, %rd11;
	cvta.to.global.u64 	%rd12, %rd10;
	cvta.to.global.u64 	%rd13, %rd7;
	mov.u32 	%r104, %ctaid.x;
	mov.u32 	%r1, %ntid.x;
	mov.u32 	%r2, %ntid.y;
	mov.u32 	%r3, %tid.x;
	mov.u32 	%r147, %tid.y;
	mul.lo.s32 	%r105, %r100, %r104;
	cvt.s64.s32 	%rd4, %r105;
	mul.lo.s32 	%r106, %r101, %r104;
	cvt.s64.s32 	%rd5, %r106;
	mul.lo.s32 	%r107, %r103, %r104;
	cvt.s64.s32 	%rd6, %r107;
	mul.lo.s32 	%r108, %r99, %r104;
	mul.wide.s32 	%rd14, %r108, 4;
	add.s64 	%rd15, %rd13, %rd14;
	ld.global.f32 	%f1, [%rd15];
	mul.lo.s32 	%r109, %r102, %r104;
	mul.wide.s32 	%rd16, %r109, 4;
	add.s64 	%rd17, %rd12, %rd16;
	ld.global.f32 	%f2, [%rd17];
	setp.ge.s32 	%p1, %r147, %r90;
	@%p1 bra 	$L__BB0_27;
	setp.lt.s32 	%p2, %r92, 1;
	@%p2 bra 	$L__BB0_18;
	and.b32  	%r5, %r92, 7;
	and.b32  	%r6, %r92, 3;
	and.b32  	%r7, %r92, 2147483640;
	and.b32  	%r8, %r92, 1;
	neg.s32 	%r9, %r7;
	shl.b32 	%r10, %r95, 3;
	shl.b32 	%r11, %r95, 1;
	mul.lo.s32 	%r12, %r95, 3;
	shl.b32 	%r13, %r95, 2;
	mul.lo.s32 	%r14, %r95, 5;
	mul.lo.s32 	%r15, %r95, 6;
	shl.b32 	%r16, %r94, 3;
$L__BB0_3:
	setp.lt.s32 	%p11, %r3, %r91;
	@%p11 bra 	$L__BB0_5;
$L__BB0_4:
	add.s32 	%r147, %r147, %r2;
	setp.lt.s32 	%p20, %r147, %r90;
	@%p20 bra 	$L__BB0_3;
	bra.uni 	$L__BB0_27;
$L__BB0_5:
	ld.param.u32 	%r145, [_Z4refkiiiiPfiS_iiiS_iiiS_iS_iii_param_8];
	mul.lo.s32 	%r19, %r147, %r145;
	add.s32 	%r20, %r94, %r19;
	mov.u32 	%r148, %r3;
$L__BB0_6:
	ld.param.u32 	%r146, [_Z4refkiiiiPfiS_iiiS_iiiS_iS_iii_param_13];
	setp.lt.u32 	%p12, %r92, 8;
	mul.lo.s32 	%r22, %r148, %r146;
	mov.f32 	%f86, 0f00000000;
	mov.b32 	%r167, 0;
	@%p12 bra 	$L__BB0_9;
	shl.b32 	%r126, %r94, 2;
	add.s32 	%r153, %r126, %r19;
	shl.b32 	%r127, %r94, 1;
	add.s32 	%r155, %r127, %r19;
	mad.lo.s32 	%r154, %r94, 3, %r19;
	mad.lo.s32 	%r152, %r94, 5, %r19;
	mad.lo.s32 	%r151, %r94, 6, %r19;
	mad.lo.s32 	%r150, %r94, 7, %r19;
	add.s32 	%r164, %r95, %r22;
	add.s32 	%r163, %r11, %r22;
	add.s32 	%r162, %r12, %r22;
	add.s32 	%r161, %r13, %r22;
	add.s32 	%r160, %r14, %r22;
	add.s32 	%r159, %r15, %r22;
	mad.lo.s32 	%r158, %r95, 7, %r22;
	mov.f32 	%f86, 0f00000000;
	mov.u32 	%r149, %r19;
	mov.u32 	%r156, %r20;
	mov.u32 	%r157, %r22;
	mov.u32 	%r165, %r9;
$L__BB0_8:
	.pragma "nounroll";
	cvt.s64.s32 	%rd46, %r149;
	add.s64 	%rd47, %rd46, %rd4;
	shl.b64 	%rd48, %rd47, 2;
	add.s64 	%rd49, %rd2, %rd48;
	ld.global.f32 	%f33, [%rd49];
	cvt.s64.s32 	%rd50, %r157;
	add.s64 	%rd51, %rd50, %rd5;
	shl.b64 	%rd52, %rd51, 2;
	add.s64 	%rd53, %rd1, %rd52;
	ld.global.f32 	%f34, [%rd53];
	fma.rn.f32 	%f35, %f33, %f34, %f86;
	cvt.s64.s32 	%rd54, %r156;
	add.s64 	%rd55, %rd54, %rd4;
	shl.b64 	%rd56, %rd55, 2;
	add.s64 	%rd57, %rd2, %rd56;
	ld.global.f32 	%f36, [%rd57];
	cvt.s64.s32 	%rd58, %r164;
	add.s64 	%rd59, %rd58, %rd5;
	shl.b64 	%rd60, %rd59, 2;
	add.s64 	%rd61, %rd1, %rd60;
	ld.global.f32 	%f37, [%rd61];
	fma.rn.f32 	%f38, %f36, %f37, %f35;
	cvt.s64.s32 	%rd62, %r155;
	add.s64 	%rd63, %rd62, %rd4;
	shl.b64 	%rd64, %rd63, 2;
	add.s64 	%rd65, %rd2, %rd64;
	ld.global.f32 	%f39, [%rd65];
	cvt.s64.s32 	%rd66, %r163;
	add.s64 	%rd67, %rd66, %rd5;
	shl.b64 	%rd68, %rd67, 2;
	add.s64 	%rd69, %rd1, %rd68;
	ld.global.f32 	%f40, [%rd69];
	fma.rn.f32 	%f41, %f39, %f40, %f38;
	cvt.s64.s32 	%rd70, %r154;
	add.s64 	%rd71, %rd70, %rd4;
	shl.b64 	%rd72, %rd71, 2;
	add.s64 	%rd73, %rd2, %rd72;
	ld.global.f32 	%f42, [%rd73];
	cvt.s64.s32 	%rd74, %r162;
	add.s64 	%rd75, %rd74, %rd5;
	shl.b64 	%rd76, %rd75, 2;
	add.s64 	%rd77, %rd1, %rd76;
	ld.global.f32 	%f43, [%rd77];
	fma.rn.f32 	%f44, %f42, %f43, %f41;
	cvt.s64.s32 	%rd78, %r153;
	add.s64 	%rd79, %rd78, %rd4;
	shl.b64 	%rd80, %rd79, 2;
	add.s64 	%rd81, %rd2, %rd80;
	ld.global.f32 	%f45, [%rd81];
	cvt.s64.s32 	%rd82, %r161;
	add.s64 	%rd83, %rd82, %rd5;
	shl.b64 	%rd84, %rd83, 2;
	add.s64 	%rd85, %rd1, %rd84;
	ld.global.f32 	%f46, [%rd85];
	fma.rn.f32 	%f47, %f45, %f46, %f44;
	cvt.s64.s32 	%rd86, %r152;
	add.s64 	%rd87, %rd86, %rd4;
	shl.b64 	%rd88, %rd87, 2;
	add.s64 	%rd89, %rd2, %rd88;
	ld.global.f32 	%f48, [%rd89];
	cvt.s64.s32 	%rd90, %r160;
	add.s64 	%rd91, %rd90, %rd5;
	shl.b64 	%rd92, %rd91, 2;
	add.s64 	%rd93, %rd1, %rd92;
	ld.global.f32 	%f49, [%rd93];
	fma.rn.f32 	%f50, %f48, %f49, %f47;
	cvt.s64.s32 	%rd94, %r151;
	add.s64 	%rd95, %rd94, %rd4;
	shl.b64 	%rd96, %rd95, 2;
	add.s64 	%rd97, %rd2, %rd96;
	ld.global.f32 	%f51, [%rd97];
	cvt.s64.s32 	%rd98, %r159;
	add.s64 	%rd99, %rd98, %rd5;
	shl.b64 	%rd100, %rd99, 2;
	add.s64 	%rd101, %rd1, %rd100;
	ld.global.f32 	%f52, [%rd101];
	fma.rn.f32 	%f53, %f51, %f52, %f50;
	cvt.s64.s32 	%rd102, %r150;
	add.s64 	%rd103, %rd102, %rd4;
	shl.b64 	%rd104, %rd103, 2;
	add.s64 	%rd105, %rd2, %rd104;
	ld.global.f32 	%f54, [%rd105];
	cvt.s64.s32 	%rd106, %r158;
	add.s64 	%rd107, %rd106, %rd5;
	shl.b64 	%rd108, %rd107, 2;
	add.s64 	%rd109, %rd1, %rd108;
	ld.global.f32 	%f55, [%rd109];
	fma.rn.f32 	%f86, %f54, %f55, %f53;
	add.s32 	%r165, %r165, 8;
	add.s32 	%r164, %r164, %r10;
	add.s32 	%r163, %r163, %r10;
	add.s32 	%r162, %r162, %r10;
	add.s32 	%r161, %r161, %r10;
	add.s32 	%r160, %r160, %r10;
	add.s32 	%r159, %r159, %r10;
	add.s32 	%r158, %r158, %r10;
	add.s32 	%r157, %r157, %r10;
	add.s32 	%r156, %r156, %r16;
	add.s32 	%r155, %r155, %r16;
	add.s32 	%r154, %r154, %r16;
	add.s32 	%r153, %r153, %r16;
	add.s32 	%r152, %r152, %r16;
	add.s32 	%r151, %r151, %r16;
	add.s32 	%r150, %r150, %r16;
	add.s32 	%r149, %r149, %r16;
	setp.ne.s32 	%p13, %r165, 0;
	mov.u32 	%r167, %r7;
	@%p13 bra 	$L__BB0_8;
$L__BB0_9:
	setp.eq.s32 	%p14, %r5, 0;
	@%p14 bra 	$L__BB0_17;
	add.s32 	%r128, %r5, -1;
	setp.lt.u32 	%p15, %r128, 3;
	@%p15 bra 	$L__BB0_12;
	mad.lo.s32 	%r129, %r167, %r94, %r19;
	cvt.s64.s32 	%rd110, %r129;
	add.s64 	%rd111, %rd110, %rd4;
	shl.b64 	%rd112, %rd111, 2;
	add.s64 	%rd113, %rd2, %rd112;
	ld.global.f32 	%f57, [%rd113];
	mad.lo.s32 	%r130, %r167, %r95, %r22;
	cvt.s64.s32 	%rd114, %r130;
	add.s64 	%rd115, %rd114, %rd5;
	shl.b64 	%rd116, %rd115, 2;
	add.s64 	%rd117, %rd1, %rd116;
	ld.global.f32 	%f58, [%rd117];
	fma.rn.f32 	%f59, %f57, %f58, %f86;
	add.s32 	%r131, %r129, %r94;
	cvt.s64.s32 	%rd118, %r131;
	add.s64 	%rd119, %rd118, %rd4;
	shl.b64 	%rd120, %rd119, 2;
	add.s64 	%rd121, %rd2, %rd120;
	ld.global.f32 	%f60, [%rd121];
	add.s32 	%r132, %r130, %r95;
	cvt.s64.s32 	%rd122, %r132;
	add.s64 	%rd123, %rd122, %rd5;
	shl.b64 	%rd124, %rd123, 2;
	add.s64 	%rd125, %rd1, %rd124;
	ld.global.f32 	%f61, [%rd125];
	fma.rn.f32 	%f62, %f60, %f61, %f59;
	add.s32 	%r133, %r131, %r94;
	cvt.s64.s32 	%rd126, %r133;
	add.s64 	%rd127, %rd126, %rd4;
	shl.b64 	%rd128, %rd127, 2;
	add.s64 	%rd129, %rd2, %rd128;
	ld.global.f32 	%f63, [%rd129];
	add.s32 	%r134, %r132, %r95;
	cvt.s64.s32 	%rd130, %r134;
	add.s64 	%rd131, %rd130, %rd5;
	shl.b64 	%rd132, %rd131, 2;
	add.s64 	%rd133, %rd1, %rd132;
	ld.global.f32 	%f64, [%rd133];
	fma.rn.f32 	%f65, %f63, %f64, %f62;
	add.s32 	%r135, %r133, %r94;
	cvt.s64.s32 	%rd134, %r135;
	add.s64 	%rd135, %rd134, %rd4;
	shl.b64 	%rd136, %rd135, 2;
	add.s64 	%rd137, %rd2, %rd136;
	ld.global.f32 	%f66, [%rd137];
	add.s32 	%r136, %r134, %r95;
	cvt.s64.s32 	%rd138, %r136;
	add.s64 	%rd139, %rd138, %rd5;
	shl.b64 	%rd140, %rd139, 2;
	add.s64 	%rd141, %rd1, %rd140;
	ld.global.f32 	%f67, [%rd141];
	fma.rn.f32 	%f86, %f66, %f67, %f65;
	add.s32 	%r167, %r167, 4;
$L__BB0_12:
	setp.eq.s32 	%p16, %r6, 0;
	@%p16 bra 	$L__BB0_17;
	setp.eq.s32 	%p17, %r6, 1;
	@%p17 bra 	$L__BB0_15;
	mad.lo.s32 	%r137, %r167, %r94, %r19;
	cvt.s64.s32 	%rd142, %r137;
	add.s64 	%rd143, %rd142, %rd4;
	shl.b64 	%rd144, %rd143, 2;
	add.s64 	%rd145, %rd2, %rd144;
	ld.global.f32 	%f69, [%rd145];
	mad.lo.s32 	%r138, %r167, %r95, %r22;
	cvt.s64.s32 	%rd146, %r138;
	add.s64 	%rd147, %rd146, %rd5;
	shl.b64 	%rd148, %rd147, 2;
	add.s64 	%rd149, %rd1, %rd148;
	ld.global.f32 	%f70, [%rd149];
	fma.rn.f32 	%f71, %f69, %f70, %f86;
	add.s32 	%r139, %r137, %r94;
	cvt.s64.s32 	%rd150, %r139;
	add.s64 	%rd151, %rd150, %rd4;
	shl.b64 	%rd152, %rd151, 2;
	add.s64 	%rd153, %rd2, %rd152;
	ld.global.f32 	%f72, [%rd153];
	add.s32 	%r140, %r138, %r95;
	cvt.s64.s32 	%rd154, %r140;
	add.s64 	%rd155, %rd154, %rd5;
	shl.b64 	%rd156, %rd155, 2;
	add.s64 	%rd157, %rd1, %rd156;
	ld.global.f32 	%f73, [%rd157];
	fma.rn.f32 	%f86, %f72, %f73, %f71;
	add.s32 	%r167, %r167, 2;
$L__BB0_15:
	setp.eq.s32 	%p18, %r8, 0;
	@%p18 bra 	$L__BB0_17;
	mad.lo.s32 	%r141, %r167, %r94, %r19;
	cvt.s64.s32 	%rd158, %r141;
	add.s64 	%rd159, %rd158, %rd4;
	shl.b64 	%rd160, %rd159, 2;
	add.s64 	%rd161, %rd2, %rd160;
	ld.global.f32 	%f74, [%rd161];
	mad.lo.s32 	%r142, %r167, %r95, %r22;
	cvt.s64.s32 	%rd162, %r142;
	add.s64 	%rd163, %rd162, %rd5;
	shl.b64 	%rd164, %rd163, 2;
	add.s64 	%rd165, %rd1, %rd164;
	ld.global.f32 	%f75, [%rd165];
	fma.rn.f32 	%f86, %f74, %f75, %f86;
$L__BB0_17:
	mul.lo.s32 	%r143, %r147, %r97;
	mad.lo.s32 	%r144, %r148, %r98, %r143;
	cvt.s64.s32 	%rd166, %r144;
	add.s64 	%rd167, %rd166, %rd6;
	shl.b64 	%rd168, %rd167, 2;
	add.s64 	%rd169, %rd3, %rd168;
	ld.global.f32 	%f76, [%rd169];
	mul.f32 	%f77, %f2, %f76;
	fma.rn.f32 	%f78, %f1, %f86, %f77;
	st.global.f32 	[%rd169], %f78;
	add.s32 	%r148, %r148, %r1;
	setp.lt.s32 	%p19, %r148, %r91;
	@%p19 bra 	$L__BB0_6;
	bra.uni 	$L__BB0_4;
$L__BB0_18:
	add.s32 	%r76, %r3, %r1;
	max.s32 	%r110, %r91, %r76;
	setp.lt.s32 	%p3, %r76, %r91;
	selp.u32 	%r111, 1, 0, %p3;
	add.s32 	%r112, %r76, %r111;
	sub.s32 	%r113, %r110, %r112;
	div.u32 	%r114, %r113, %r1;
	add.s32 	%r77, %r114, %r111;
	and.b32  	%r78, %r77, 3;
	mul.lo.s32 	%r79, %r3, %r98;
	mul.f32 	%f15, %f1, 0f00000000;
	mul.lo.s32 	%r80, %r76, %r98;
	add.s32 	%r81, %r76, %r1;
	mul.lo.s32 	%r82, %r81, %r98;
	add.s32 	%r83, %r81, %r1;
$L__BB0_19:
	setp.ge.s32 	%p4, %r3, %r91;
	@%p4 bra 	$L__BB0_26;
	setp.eq.s32 	%p5, %r78, 3;
	mul.lo.s32 	%r85, %r147, %r97;
	mov.u32 	%r170, %r3;
	@%p5 bra 	$L__BB0_24;
	setp.eq.s32 	%p6, %r78, 0;
	add.s32 	%r115, %r79, %r85;
	cvt.s64.s32 	%rd18, %r115;
	add.s64 	%rd19, %rd18, %rd6;
	shl.b64 	%rd20, %rd19, 2;
	add.s64 	%rd21, %rd3, %rd20;
	ld.global.f32 	%f16, [%rd21];
	fma.rn.f32 	%f17, %f2, %f16, %f15;
	st.global.f32 	[%rd21], %f17;
	mov.u32 	%r170, %r76;
	@%p6 bra 	$L__BB0_24;
	setp.eq.s32 	%p7, %r78, 1;
	add.s32 	%r116, %r80, %r85;
	cvt.s64.s32 	%rd22, %r116;
	add.s64 	%rd23, %rd22, %rd6;
	shl.b64 	%rd24, %rd23, 2;
	add.s64 	%rd25, %rd3, %rd24;
	ld.global.f32 	%f18, [%rd25];
	fma.rn.f32 	%f19, %f2, %f18, %f15;
	st.global.f32 	[%rd25], %f19;
	mov.u32 	%r170, %r81;
	@%p7 bra 	$L__BB0_24;
	add.s32 	%r117, %r82, %r85;
	cvt.s64.s32 	%rd26, %r117;
	add.s64 	%rd27, %rd26, %rd6;
	shl.b64 	%rd28, %rd27, 2;
	add.s64 	%rd29, %rd3, %rd28;
	ld.global.f32 	%f20, [%rd29];
	fma.rn.f32 	%f21, %f2, %f20, %f15;
	st.global.f32 	[%rd29], %f21;
	mov.u32 	%r170, %r83;
$L__BB0_24:
	setp.lt.u32 	%p8, %r77, 3;
	@%p8 bra 	$L__BB0_26;
$L__BB0_25:
	mad.lo.s32 	%r118, %r170, %r98, %r85;
	cvt.s64.s32 	%rd30, %r118;
	add.s64 	%rd31, %rd30, %rd6;
	shl.b64 	%rd32, %rd31, 2;
	add.s64 	%rd33, %rd3, %rd32;
	ld.global.f32 	%f22, [%rd33];
	fma.rn.f32 	%f23, %f2, %f22, %f15;
	st.global.f32 	[%rd33], %f23;
	add.s32 	%r119, %r170, %r1;
	mad.lo.s32 	%r120, %r119, %r98, %r85;
	cvt.s64.s32 	%rd34, %r120;
	add.s64 	%rd35, %rd34, %rd6;
	shl.b64 	%rd36, %rd35, 2;
	add.s64 	%rd37, %rd3, %rd36;
	ld.global.f32 	%f24, [%rd37];
	fma.rn.f32 	%f25, %f2, %f24, %f15;
	st.global.f32 	[%rd37], %f25;
	add.s32 	%r121, %r119, %r1;
	mad.lo.s32 	%r122, %r121, %r98, %r85;
	cvt.s64.s32 	%rd38, %r122;
	add.s64 	%rd39, %rd38, %rd6;
	shl.b64 	%rd40, %rd39, 2;
	add.s64 	%rd41, %rd3, %rd40;
	ld.global.f32 	%f26, [%rd41];
	fma.rn.f32 	%f27, %f2, %f26, %f15;
	st.global.f32 	[%rd41], %f27;
	add.s32 	%r123, %r121, %r1;
	mad.lo.s32 	%r124, %r123, %r98, %r85;
	cvt.s64.s32 	%rd42, %r124;
	add.s64 	%rd43, %rd42, %rd6;
	shl.b64 	%rd44, %rd43, 2;
	add.s64 	%rd45, %rd3, %rd44;
	ld.global.f32 	%f28, [%rd45];
	fma.rn.f32 	%f29, %f2, %f28, %f15;
	st.global.f32 	[%rd45], %f29;
	add.s32 	%r170, %r123, %r1;
	setp.lt.s32 	%p9, %r170, %r91;
	@%p9 bra 	$L__BB0_25;
$L__BB0_26:
	add.s32 	%r147, %r147, %r2;
	setp.lt.s32 	%p10, %r147, %r90;
	@%p10 bra 	$L__BB0_19;
$L__BB0_27:
	ret;

}


// ===== COMPILED SASS (sm_100) =====

	.target	sm_100

	.elftype	@"ET_EXEC"


//--------------------- .note.nv.tkinfo           --------------------------
	.section	.note.nv.tkinfo,"",@"SHT_NOTE"
	.sectionflags	@"SHF_NOTE_NV_TKINFO"
	.tkinfo
        /*0018*/ 	.word	0x00000002
        /*0030*/ 	.string	""
        /*0030*/ 	.string	"ptxas"
        /*0030*/ 	.string	"Cuda compilation tools, release 13.0, V13.0.88"
        /*0030*/ 	.string	"Build cuda_13.0.r13.0/compiler.36424714_0"
        /*0030*/ 	.string	"-arch sm_100 -m 64 "



//--------------------- .note.nv.cuinfo           --------------------------
	.section	.note.nv.cuinfo,"",@"SHT_NOTE"
	.sectionflags	@"SHF_NOTE_NV_CUINFO"
        /*0018*/ 	.short	0x0002
        /*001a*/ 	.short	0x0064
        /*001c*/ 	.short	0x0082
	.zero		2


//--------------------- .nv.info                  --------------------------
	.section	.nv.info,"",@"SHT_CUDA_INFO"
	.align	4


	//----- nvinfo : EIATTR_REGCOUNT
	.align		4
        /*0000*/ 	.byte	0x04, 0x2f
        /*0002*/ 	.short	(.L_1 - .L_0)
	.align		4
.L_0:
        /*0004*/ 	.word	index@(_Z4refkiiiiPfiS_iiiS_iiiS_iS_iii)
        /*0008*/ 	.word	0x00000020


	//----- nvinfo : EIATTR_FRAME_SIZE
	.align		4
.L_1:
        /*000c*/ 	.byte	0x04, 0x11
        /*000e*/ 	.short	(.L_3 - .L_2)
	.align		4
.L_2:
        /*0010*/ 	.word	index@(_Z4refkiiiiPfiS_iiiS_iiiS_iS_iii)
        /*0014*/ 	.word	0x00000000


	//----- nvinfo : EIATTR_MIN_STACK_SIZE
	.align		4
.L_3:
        /*0018*/ 	.byte	0x04, 0x12
        /*001a*/ 	.short	(.L_5 - .L_4)
	.align		4
.L_4:
        /*001c*/ 	.word	index@(_Z4refkiiiiPfiS_iiiS_iiiS_iS_iii)
        /*0020*/ 	.word	0x00000000
.L_5:


//--------------------- .nv.compat                --------------------------
	.section	.nv.compat,"",@"SHT_CUDA_COMPAT_INFO"
	.align	4
        /*0000*/ 	.byte	0x02, 0x09, 0x00, 0x00, 0x02, 0x02, 0x01, 0x00, 0x02, 0x05, 0x05, 0x00, 0x03, 0x07, 0x01, 0x01
        /*0010*/ 	.byte	0x02, 0x03, 0x00, 0x00, 0x02, 0x06, 0x01, 0x00, 0x04, 0x0b, 0x08, 0x00, 0x09, 0x00, 0x00, 0x00
        /*0020*/ 	.byte	0x00, 0x00, 0x00, 0x00


//--------------------- .nv.info._Z4refkiiiiPfiS_iiiS_iiiS_iS_iii --------------------------
	.section	.nv.info._Z4refkiiiiPfiS_iiiS_iiiS_iS_iii,"",@"SHT_CUDA_INFO"
	.sectionflags	@""
	.align	4


	//----- nvinfo : EIATTR_CUDA_API_VERSION
	.align		4
        /*0000*/ 	.byte	0x04, 0x37
        /*0002*/ 	.short	(.L_7 - .L_6)
.L_6:
        /*0004*/ 	.word	0x00000082


	//----- nvinfo : EIATTR_KPARAM_INFO
	.align		4
.L_7:
        /*0008*/ 	.byte	0x04, 0x17
        /*000a*/ 	.short	(.L_9 - .L_8)
.L_8:
        /*000c*/ 	.word	0x00000000
        /*0010*/ 	.short	0x0013
        /*0012*/ 	.short	0x0070
        /*0014*/ 	.byte	0x00, 0xf0, 0x11, 0x00


	//----- nvinfo : EIATTR_KPARAM_INFO
	.align		4
.L_9:
        /*0018*/ 	.byte	0x04, 0x17
        /*001a*/ 	.short	(.L_11 - .L_10)
.L_10:
        /*001c*/ 	.word	0x00000000
        /*0020*/ 	.short	0x0012
        /*0022*/ 	.short	0x006c
        /*0024*/ 	.byte	0x00, 0xf0, 0x11, 0x00


	//----- nvinfo : EIATTR_KPARAM_INFO
	.align		4
.L_11:
        /*0028*/ 	.byte	0x04, 0x17
        /*002a*/ 	.short	(.L_13 - .L_12)
.L_12:
        /*002c*/ 	.word	0x00000000
        /*0030*/ 	.short	0x0011
        /*0032*/ 	.short	0x0068
        /*0034*/ 	.byte	0x00, 0xf0, 0x11, 0x00


	//----- nvinfo : EIATTR_KPARAM_INFO
	.align		4
.L_13:
        /*0038*/ 	.byte	0x04, 0x17
        /*003a*/ 	.short	(.L_15 - .L_14)
.L_14:
        /*003c*/ 	.word	0x00000000
        /*0040*/ 	.short	0x0010
        /*0042*/ 	.short	0x0060
        /*0044*/ 	.byte	0x00, 0xf5, 0x21, 0x00


	//----- nvinfo : EIATTR_KPARAM_INFO
	.align		4
.L_15:
        /*0048*/ 	.byte	0x04, 0x17
        /*004a*/ 	.short	(.L_17 - .L_16)
.L_16:
        /*004c*/ 	.word	0x00000000
        /*0050*/ 	.short	0x000f
        /*0052*/ 	.short	0x0058
        /*0054*/ 	.byte	0x00, 0xf0, 0x11, 0x00


	//----- nvinfo : EIATTR_KPARAM_INFO
	.align		4
.L_17:
        /*0058*/ 	.byte	0x04, 0x17
        /*005a*/ 	.short	(.L_19 - .L_18)
.L_18:
        /*005c*/ 	.word	0x00000000
        /*0060*/ 	.short	0x000e
        /*0062*/ 	.short	0x0050
        /*0064*/ 	.byte	0x00, 0xf5, 0x21, 0x00


	//----- nvinfo : EIATTR_KPARAM_INFO
	.align		4
.L_19:
        /*0068*/ 	.byte	0x04, 0x17
        /*006a*/ 	.short	(.L_21 - .L_20)
.L_20:
        /*006c*/ 	.word	0x00000000
        /*0070*/ 	.short	0x000d
        /*0072*/ 	.short	0x0048
        /*0074*/ 	.byte	0x00, 0xf0, 0x11, 0x00


	//----- nvinfo : EIATTR_KPARAM_INFO
	.align		4
.L_21:
        /*0078*/ 	.byte	0x04, 0x17
        /*007a*/ 	.short	(.L_23 - .L_22)
.L_22:
        /*007c*/ 	.word	0x00000000
        /*0080*/ 	.short	0x000c
        /*0082*/ 	.short	0x0044
        /*0084*/ 	.byte	0x00, 0xf0, 0x11, 0x00


	//----- nvinfo : EIATTR_KPARAM_INFO
	.align		4
.L_23:
        /*0088*/ 	.byte	0x04, 0x17
        /*008a*/ 	.short	(.L_25 - .L_24)
.L_24:
        /*008c*/ 	.word	0x00000000
        /*0090*/ 	.short	0x000b
        /*0092*/ 	.short	0x0040
        /*0094*/ 	.byte	0x00, 0xf0, 0x11, 0x00


	//----- nvinfo : EIATTR_KPARAM_INFO
	.align		4
.L_25:
        /*0098*/ 	.byte	0x04, 0x17
        /*009a*/ 	.short	(.L_27 - .L_26)
.L_26:
        /*009c*/ 	.word	0x00000000
        /*00a0*/ 	.short	0x000a
        /*00a2*/ 	.short	0x0038
        /*00a4*/ 	.byte	0x00, 0xf5, 0x21, 0x00


	//----- nvinfo : EIATTR_KPARAM_INFO
	.align		4
.L_27:
        /*00a8*/ 	.byte	0x04, 0x17
        /*00aa*/ 	.short	(.L_29 - .L_28)
.L_28:
        /*00ac*/ 	.word	0x00000000
        /*00b0*/ 	.short	0x0009
        /*00b2*/ 	.short	0x0030
        /*00b4*/ 	.byte	0x00, 0xf0, 0x11, 0x00


	//----- nvinfo : EIATTR_KPARAM_INFO
	.align		4
.L_29:
        /*00b8*/ 	.byte	0x04, 0x17
        /*00ba*/ 	.short	(.L_31 - .L_30)
.L_30:
        /*00bc*/ 	.word	0x00000000
        /*00c0*/ 	.short	0x0008
        /*00c2*/ 	.short	0x002c
        /*00c4*/ 	.byte	0x00, 0xf0, 0x11, 0x00


	//----- nvinfo : EIATTR_KPARAM_INFO
	.align		4
.L_31:
        /*00c8*/ 	.byte	0x04, 0x17
        /*00ca*/ 	.short	(.L_33 - .L_32)
.L_32:
        /*00cc*/ 	.word	0x00000000
        /*00d0*/ 	.short	0x0007
        /*00d2*/ 	.short	0x0028
        /*00d4*/ 	.byte	0x00, 0xf0, 0x11, 0x00


	//----- nvinfo : EIATTR_KPARAM_INFO
	.align		4
.L_33:
        /*00d8*/ 	.byte	0x04, 0x17
        /*00da*/ 	.short	(.L_35 - .L_34)
.L_34:
        /*00dc*/ 	.word	0x00000000
        /*00e0*/ 	.short	0x0006
        /*00e2*/ 	.short	0x0020
        /*00e4*/ 	.byte	0x00, 0xf5, 0x21, 0x00


	//----- nvinfo : EIATTR_KPARAM_INFO
	.align		4
.L_35:
        /*00e8*/ 	.byte	0x04, 0x17
        /*00ea*/ 	.short	(.L_37 - .L_36)
.L_36:
        /*00ec*/ 	.word	0x00000000
        /*00f0*/ 	.short	0x0005
        /*00f2*/ 	.short	0x0018
        /*00f4*/ 	.byte	0x00, 0xf0, 0x11, 0x00


	//----- nvinfo : EIATTR_KPARAM_INFO
	.align		4
.L_37:
        /*00f8*/ 	.byte	0x04, 0x17
        /*00fa*/ 	.short	(.L_39 - .L_38)
.L_38:
        /*00fc*/ 	.word	0x00000000
        /*0100*/ 	.short	0x0004
        /*0102*/ 	.short	0x0010
        /*0104*/ 	.byte	0x00, 0xf5, 0x21, 0x00


	//----- nvinfo : EIATTR_KPARAM_INFO
	.align		4
.L_39:
        /*0108*/ 	.byte	0x04, 0x17
        /*010a*/ 	.short	(.L_41 - .L_40)
.L_40:
        /*010c*/ 	.word	0x00000000
        /*0110*/ 	.short	0x0003
        /*0112*/ 	.short	0x000c
        /*0114*/ 	.byte	0x00, 0xf0, 0x11, 0x00


	//----- nvinfo : EIATTR_KPARAM_INFO
	.align		4
.L_41:
        /*0118*/ 	.byte	0x04, 0x17
        /*011a*/ 	.short	(.L_43 - .L_42)
.L_42:
        /*011c*/ 	.word	0x00000000
        /*0120*/ 	.short	0x0002
        /*0122*/ 	.short	0x0008
        /*0124*/ 	.byte	0x00, 0xf0, 0x11, 0x00


	//----- nvinfo : EIATTR_KPARAM_INFO
	.align		4
.L_43:
        /*0128*/ 	.byte	0x04, 0x17
        /*012a*/ 	.short	(.L_45 - .L_44)
.L_44:
        /*012c*/ 	.word	0x00000000
        /*0130*/ 	.short	0x0001
        /*0132*/ 	.short	0x0004
        /*0134*/ 	.byte	0x00, 0xf0, 0x11, 0x00


	//----- nvinfo : EIATTR_KPARAM_INFO
	.align		4
.L_45:
        /*0138*/ 	.byte	0x04, 0x17
        /*013a*/ 	.short	(.L_47 - .L_46)
.L_46:
        /*013c*/ 	.word	0x00000000
        /*0140*/ 	.short	0x0000
        /*0142*/ 	.short	0x0000
        /*0144*/ 	.byte	0x00, 0xf0, 0x11, 0x00


	//----- nvinfo : EIATTR_SPARSE_MMA_MASK
	.align		4
.L_47:
        /*0148*/ 	.byte	0x03, 0x50
        /*014a*/ 	.short	0x0000


	//----- nvinfo : EIATTR_MAXREG_COUNT
	.align		4
        /*014c*/ 	.byte	0x03, 0x1b
        /*014e*/ 	.short	0x00ff


	//----- nvinfo : EIATTR_MERCURY_ISA_VERSION
	.align		4
        /*0150*/ 	.byte	0x03, 0x5f
        /*0152*/ 	.short	0x0101


	//----- nvinfo : EIATTR_VRC_CTA_INIT_COUNT
	.align		4
        /*0154*/ 	.byte	0x02, 0x4a
	.zero		1
	.zero		1


	//----- nvinfo : EIATTR_EXIT_INSTR_OFFSETS
	.align		4
        /*0158*/ 	.byte	0x04, 0x1c
        /*015a*/ 	.short	(.L_49 - .L_48)


	//   ....[0]....
.L_48:
        /*015c*/ 	.word	0x00000120


	//   ....[1]....
        /*0160*/ 	.word	0x000014a0


	//   ....[2]....
        /*0164*/ 	.word	0x00001c60


	//----- nvinfo : EIATTR_CRS_STACK_SIZE
	.align		4
.L_49:
        /*0168*/ 	.byte	0x04, 0x1e
        /*016a*/ 	.short	(.L_51 - .L_50)
.L_50:
        /*016c*/ 	.word	0x00000000


	//----- nvinfo : EIATTR_CBANK_PARAM_SIZE
	.align		4
.L_51:
        /*0170*/ 	.byte	0x03, 0x19
        /*0172*/ 	.short	0x0074


	//----- nvinfo : EIATTR_PARAM_CBANK
	.align		4
        /*0174*/ 	.byte	0x04, 0x0a
        /*0176*/ 	.short	(.L_53 - .L_52)
	.align		4
.L_52:
        /*0178*/ 	.word	index@(.nv.constant0._Z4refkiiiiPfiS_iiiS_iiiS_iS_iii)
        /*017c*/ 	.short	0x0380
        /*017e*/ 	.short	0x0074


	//----- nvinfo : EIATTR_SW_WAR
	.align		4
.L_53:
        /*0180*/ 	.byte	0x04, 0x36
        /*0182*/ 	.short	(.L_55 - .L_54)
.L_54:
        /*0184*/ 	.word	0x00000008
.L_55:


//--------------------- .nv.callgraph             --------------------------
	.section	.nv.callgraph,"",@"SHT_CUDA_CALLGRAPH"
	.align	4
	.sectionentsize	8
	.align		4
        /*0000*/ 	.word	0x00000000
	.align		4
        /*0004*/ 	.word	0xffffffff
	.align		4
        /*0008*/ 	.word	0x00000000
	.align		4
        /*000c*/ 	.word	0xfffffffe
	.align		4
        /*0010*/ 	.word	0x00000000
	.align		4
        /*0014*/ 	.word	0xfffffffd
	.align		4
        /*0018*/ 	.word	0x00000000
	.align		4
        /*001c*/ 	.word	0xfffffffc


//--------------------- .text._Z4refkiiiiPfiS_iiiS_iiiS_iS_iii --------------------------
	.section	.text._Z4refkiiiiPfiS_iiiS_iiiS_iS_iii,"ax",@progbits
	.align	128
        .global         _Z4refkiiiiPfiS_iiiS_iiiS_iS_iii
        .type           _Z4refkiiiiPfiS_iiiS_iiiS_iS_iii,@function
        .size           _Z4refkiiiiPfiS_iiiS_iiiS_iS_iii,(.L_x_18 - _Z4refkiiiiPfiS_iiiS_iiiS_iS_iii)
        .other          _Z4refkiiiiPfiS_iiiS_iiiS_iS_iii,@"STO_CUDA_ENTRY STV_DEFAULT"
_Z4refkiiiiPfiS_iiiS_iiiS_iS_iii:
.text._Z4refkiiiiPfiS_iiiS_iiiS_iS_iii:
[----:B------:R-:W-:Y:S01]  /*0000*/  LDC R1, c[0x0][0x37c] ;  /* 0x0000df00ff017b82 */ /* 0x000fe20000000800 */
[----:B------:R-:W0:Y:S01]  /*0010*/  S2R R2, SR_TID.Y ;  /* 0x0000000000027919 */ /* 0x000e220000002200 */
[----:B------:R-:W0:Y:S06]  /*0020*/  LDCU UR8, c[0x0][0x384] ;  /* 0x00007080ff0877ac */ /* 0x000e2c0008000800 */
[----:B------:R-:W1:Y:S01]  /*0030*/  S2UR UR7, SR_CTAID.X ;  /* 0x00000000000779c3 */ /* 0x000e620000002500 */
[----:B------:R-:W1:Y:S01]  /*0040*/  LDCU UR4, c[0x0][0x3a8] ;  /* 0x00007500ff0477ac */ /* 0x000e620008000800 */
[----:B------:R-:W2:Y:S06]  /*0050*/  LDCU UR5, c[0x0][0x3c0] ;  /* 0x00007800ff0577ac */ /* 0x000eac0008000800 */
[----:B------:R-:W3:Y:S01]  /*0060*/  LDC R3, c[0x0][0x398] ;  /* 0x0000e600ff037b82 */ /* 0x000ee20000000800 */
[----:B------:R-:W4:Y:S01]  /*0070*/  LDCU UR6, c[0x0][0x3e8] ;  /* 0x00007d00ff0677ac */ /* 0x000f220008000800 */
[----:B------:R-:W0:Y:S06]  /*0080*/  LDCU UR17, c[0x0][0x360] ;  /* 0x00006c00ff1177ac */ /* 0x000e2c0008000800 */
[----:B------:R-:W5:Y:S01]  /*0090*/  LDC R9, c[0x0][0x3d8] ;  /* 0x0000f600ff097b82 */ /* 0x000f620000000800 */
[----:B------:R-:W3:Y:S07]  /*00a0*/  LDCU UR18, c[0x0][0x364] ;  /* 0x00006c80ff1277ac */ /* 0x000eee0008000800 */
[----:B------:R-:W5:Y:S01]  /*00b0*/  LDC.64 R6, c[0x0][0x3d0] ;  /* 0x0000f400ff067b82 */ /* 0x000f620000000a00 */
[----:B-1----:R-:W-:-:S02]  /*00c0*/  UIMAD UR4, UR7, UR4, URZ ;  /* 0x00000004070472a4 */ /* 0x002fc4000f8e02ff */
[----:B--2---:R-:W-:Y:S02]  /*00d0*/  UIMAD UR5, UR7, UR5, URZ ;  /* 0x00000005070572a4 */ /* 0x004fe4000f8e02ff */
[----:B----4-:R-:W-:Y:S01]  /*00e0*/  UIMAD UR6, UR7, UR6, URZ ;  /* 0x00000006070672a4 */ /* 0x010fe2000f8e02ff */
[----:B0-----:R-:W-:Y:S01]  /*00f0*/  ISETP.GE.AND P0, PT, R2, UR8, PT ;  /* 0x0000000802007c0c */ /* 0x001fe2000bf06270 */
[----:B---3--:R-:W-:Y:S02]  /*0100*/  IMAD R3, R3, UR7, RZ ;  /* 0x0000000703037c24 */ /* 0x008fe4000f8e02ff */
[----:B-----5:R-:W-:-:S10]  /*0110*/  IMAD R9, R9, UR7, RZ ;  /* 0x0000000709097c24 */ /* 0x020fd4000f8e02ff */
[----:B------:R-:W-:Y:S05]  /*0120*/  @P0 EXIT ;  /* 0x000000000000094d */ /* 0x000fea0003800000 */
[----:B------:R-:W0:Y:S01]  /*0130*/  LDCU.64 UR10, c[0x0][0x358] ;  /* 0x00006b00ff0a77ac */ /* 0x000e220008000a00 */
[----:B------:R-:W1:Y:S01]  /*0140*/  LDC.64 R4, c[0x0][0x390] ;  /* 0x0000e400ff047b82 */ /* 0x000e620000000a00 */
[----:B------:R-:W-:Y:S01]  /*0150*/  IMAD.WIDE R6, R9, 0x4, R6 ;  /* 0x0000000409067825 */ /* 0x000fe200078e0206 */
[----:B------:R-:W2:Y:S05]  /*0160*/  LDCU UR7, c[0x0][0x38c] ;  /* 0x00007180ff0777ac */ /* 0x000eaa0008000800 */
[----:B0-----:R-:W3:Y:S01]  /*0170*/  LDG.E R6, desc[UR10][R6.64] ;  /* 0x0000000a06067981 */ /* 0x001ee2000c1e1900 */
[----:B-1----:R-:W-:-:S05]  /*0180*/  IMAD.WIDE R4, R3, 0x4, R4 ;  /* 0x0000000403047825 */ /* 0x002fca00078e0204 */
[----:B------:R0:W5:Y:S01]  /*0190*/  LDG.E R0, desc[UR10][R4.64] ;  /* 0x0000000a04007981 */ /* 0x000162000c1e1900 */
[----:B--2---:R-:W-:Y:S01]  /*01a0*/  UISETP.GE.AND UP0, UPT, UR7, 0x1, UPT ;  /* 0x000000010700788c */ /* 0x004fe2000bf06270 */
[----:B---3--:R-:W-:-:S08]  /*01b0*/  R2UR UR16, R6 ;  /* 0x00000000061072ca */ /* 0x008fd000000e0000 */
[----:B0-----:R-:W-:Y:S07]  /*01c0*/  BRA.U !UP0, `(.L_x_0) ;  /* 0x0000001108b87547 */ /* 0x001fee000b800000 */
[----:B------:R-:W-:Y:S01]  /*01d0*/  BSSY.RECONVERGENT B0, `(.L_x_1) ;  /* 0x000012c000007945 */ /* 0x000fe20003800200 */
[----:B------:R-:W0:Y:S01]  /*01e0*/  LDCU.64 UR12, c[0x0][0x3a0] ;  /* 0x00007400ff0c77ac */ /* 0x000e220008000a00 */
[----:B------:R-:W1:Y:S01]  /*01f0*/  LDCU.64 UR14, c[0x0][0x3b8] ;  /* 0x00007700ff0e77ac */ /* 0x000e620008000a00 */
[----:B------:R-:W-:Y:S02]  /*0200*/  USHF.R.S32.HI UR19, URZ, 0x1f, UR4 ;  /* 0x0000001fff137899 */ /* 0x000fe40008011404 */
[----:B------:R-:W-:-:S12]  /*0210*/  USHF.R.S32.HI UR20, URZ, 0x1f, UR5 ;  /* 0x0000001fff147899 */ /* 0x000fd80008011405 */
.L_x_10:
[----:B--2---:R-:W2:Y:S01]  /*0220*/  S2R R3, SR_TID.X ;  /* 0x0000000000037919 */ /* 0x004ea20000002100 */
[----:B------:R-:W2:Y:S01]  /*0230*/  LDCU UR7, c[0x0][0x388] ;  /* 0x00007100ff0777ac */ /* 0x000ea20008000800 */
[----:B------:R-:W-:Y:S01]  /*0240*/  BSSY.RECONVERGENT B1, `(.L_x_2) ;  /* 0x0000120000017945 */ /* 0x000fe20003800200 */
[----:B--2---:R-:W-:-:S13]  /*0250*/  ISETP.GE.AND P0, PT, R3, UR7, PT ;  /* 0x0000000703007c0c */ /* 0x004fda000bf06270 */
[----:B------:R-:W-:Y:S05]  /*0260*/  @P0 BRA `(.L_x_3) ;  /* 0x0000001000740947 */ /* 0x000fea0003800000 */
.L_x_9:
[----:B--2---:R-:W2:Y:S01]  /*0270*/  LDCU UR8, c[0x0][0x38c] ;  /* 0x00007180ff0877ac */ /* 0x004ea20008000800 */
[----:B------:R-:W-:Y:S02]  /*0280*/  IMAD.MOV.U32 R28, RZ, RZ, RZ ;  /* 0x000000ffff1c7224 */ /* 0x000fe400078e00ff */
[----:B------:R-:W-:Y:S01]  /*0290*/  IMAD.MOV.U32 R17, RZ, RZ, RZ ;  /* 0x000000ffff117224 */ /* 0x000fe200078e00ff */
[----:B------:R-:W3:Y:S01]  /*02a0*/  LDCU UR7, c[0x0][0x3c8] ;  /* 0x00007900ff0777ac */ /* 0x000ee20008000800 */
[----:B--2---:R-:W-:Y:S01]  /*02b0*/  UISETP.GE.U32.AND UP0, UPT, UR8, 0x8, UPT ;  /* 0x000000080800788c */ /* 0x004fe2000bf06070 */
[----:B---3--:R-:W-:-:S08]  /*02c0*/  IMAD R24, R3, UR7, RZ ;  /* 0x0000000703187c24 */ /* 0x008fd0000f8e02ff */
[----:B------:R-:W-:Y:S05]  /*02d0*/  BRA.U !UP0, `(.L_x_4) ;  /* 0x0000000908207547 */ /* 0x000fea000b800000 */
[----:B------:R-:W2:Y:S01]  /*02e0*/  LDCU UR7, c[0x0][0x38c] ;  /* 0x00007180ff0777ac */ /* 0x000ea20008000800 */
[----:B------:R-:W3:Y:S01]  /*02f0*/  LDC R5, c[0x0][0x3c4] ;  /* 0x0000f100ff057b82 */ /* 0x000ee20000000800 */
[----:B------:R-:W-:Y:S01]  /*0300*/  IMAD.MOV.U32 R28, RZ, RZ, RZ ;  /* 0x000000ffff1c7224 */ /* 0x000fe200078e00ff */
[----:B------:R-:W4:Y:S01]  /*0310*/  LDCU UR8, c[0x0][0x3ac] ;  /* 0x00007580ff0877ac */ /* 0x000f220008000800 */
[----:B------:R-:W0:Y:S05]  /*0320*/  LDCU UR21, c[0x0][0x3c8] ;  /* 0x00007900ff1577ac */ /* 0x000e2a0008000800 */
[----:B------:R-:W1:Y:S01]  /*0330*/  LDC R6, c[0x0][0x3b0] ;  /* 0x0000ec00ff067b82 */ /* 0x000e620000000800 */
[----:B------:R-:W0:Y:S01]  /*0340*/  LDCU UR9, c[0x0][0x3b0] ;  /* 0x00007600ff0977ac */ /* 0x000e220008000800 */
[----:B--2---:R-:W-:-:S04]  /*0350*/  ULOP3.LUT UR7, UR7, 0x7ffffff8, URZ, 0xc0, !UPT ;  /* 0x7ffffff807077892 */ /* 0x004fc8000f8ec0ff */
[----:B------:R-:W-:Y:S01]  /*0360*/  UIADD3 UR7, UPT, UPT, -UR7, URZ, URZ ;  /* 0x000000ff07077290 */ /* 0x000fe2000fffe1ff */
[----:B----4-:R-:W-:Y:S02]  /*0370*/  IMAD R29, R2, UR8, RZ ;  /* 0x00000008021d7c24 */ /* 0x010fe4000f8e02ff */
[----:B---3--:R-:W-:Y:S02]  /*0380*/  IMAD.IADD R4, R24, 0x1, R5 ;  /* 0x0000000118047824 */ /* 0x008fe400078e0205 */
[C-C-:B------:R-:W-:Y:S02]  /*0390*/  IMAD R8, R5.reuse, 0x2, R24.reuse ;  /* 0x0000000205087824 */ /* 0x140fe400078e0218 */
[C-C-:B------:R-:W-:Y:S02]  /*03a0*/  IMAD R10, R5.reuse, 0x3, R24.reuse ;  /* 0x00000003050a7824 */ /* 0x140fe400078e0218 */
[C-C-:B------:R-:W-:Y:S02]  /*03b0*/  IMAD R12, R5.reuse, 0x4, R24.reuse ;  /* 0x00000004050c7824 */ /* 0x140fe400078e0218 */
[----:B------:R-:W-:-:S02]  /*03c0*/  IMAD R14, R5, 0x5, R24 ;  /* 0x00000005050e7824 */ /* 0x000fc400078e0218 */
[--C-:B------:R-:W-:Y:S02]  /*03d0*/  IMAD R16, R5, 0x6, R24.reuse ;  /* 0x0000000605107824 */ /* 0x100fe400078e0218 */
[----:B0-----:R-:W-:Y:S02]  /*03e0*/  IMAD R26, R3, UR21, RZ ;  /* 0x00000015031a7c24 */ /* 0x001fe4000f8e02ff */
[----:B------:R-:W-:Y:S02]  /*03f0*/  IMAD R24, R5, 0x7, R24 ;  /* 0x0000000705187824 */ /* 0x000fe400078e0218 */
[----:B------:R-:W-:Y:S02]  /*0400*/  VIADD R9, R29, UR9 ;  /* 0x000000091d097c36 */ /* 0x000fe40008000000 */
[C-C-:B-1----:R-:W-:Y:S02]  /*0410*/  IMAD R17, R6.reuse, 0x4, R29.reuse ;  /* 0x0000000406117824 */ /* 0x142fe400078e021d */
[----:B------:R-:W-:-:S02]  /*0420*/  IMAD R11, R6, 0x2, R29 ;  /* 0x00000002060b7824 */ /* 0x000fc400078e021d */
[C-C-:B------:R-:W-:Y:S02]  /*0430*/  IMAD R15, R6.reuse, 0x3, R29.reuse ;  /* 0x00000003060f7824 */ /* 0x140fe400078e021d */
[C-C-:B------:R-:W-:Y:S02]  /*0440*/  IMAD R13, R6.reuse, 0x5, R29.reuse ;  /* 0x00000005060d7824 */ /* 0x140fe400078e021d */
[C-C-:B------:R-:W-:Y:S02]  /*0450*/  IMAD R25, R6.reuse, 0x6, R29.reuse ;  /* 0x0000000606197824 */ /* 0x140fe400078e021d */
[----:B------:R-:W-:Y:S02]  /*0460*/  IMAD R27, R6, 0x7, R29 ;  /* 0x00000007061b7824 */ /* 0x000fe400078e021d */
[----:B------:R-:W-:-:S07]  /*0470*/  IMAD.U32 R7, RZ, RZ, UR7 ;  /* 0x00000007ff077e24 */ /* 0x000fce000f8e00ff */
.L_x_5:
[----:B------:R-:W-:-:S04]  /*0480*/  IADD3 R18, P0, PT, R29, UR4, RZ ;  /* 0x000000041d127c10 */ /* 0x000fc8000ff1e0ff */
[----:B------:R-:W-:Y:S02]  /*0490*/  LEA.HI.X.SX32 R19, R29, UR19, 0x1, P0 ;  /* 0x000000131d137c11 */ /* 0x000fe400080f0eff */
[----:B------:R-:W-:-:S04]  /*04a0*/  LEA R22, P0, R18, UR12, 0x2 ;  /* 0x0000000c12167c11 */ /* 0x000fc8000f8010ff */
[----:B------:R-:W-:Y:S02]  /*04b0*/  LEA.HI.X R23, R18, UR13, R19, 0x2, P0 ;  /* 0x0000000d12177c11 */ /* 0x000fe400080f1413 */
[----:B------:R-:W-:-:S04]  /*04c0*/  IADD3 R19, P0, PT, R26, UR5, RZ ;  /* 0x000000051a137c10 */ /* 0x000fc8000ff1e0ff */
[----:B------:R-:W-:Y:S01]  /*04d0*/  LEA.HI.X.SX32 R20, R26, UR20, 0x1, P0 ;  /* 0x000000141a147c11 */ /* 0x000fe200080f0eff */
[----:B------:R-:W2:Y:S01]  /*04e0*/  LDG.E R23, desc[UR10][R22.64] ;  /* 0x0000000a16177981 */ /* 0x000ea2000c1e1900 */
[----:B------:R-:W-:-:S04]  /*04f0*/  LEA R18, P0, R19, UR14, 0x2 ;  /* 0x0000000e13127c11 */ /* 0x000fc8000f8010ff */
[----:B------:R-:W-:-:S05]  /*0500*/  LEA.HI.X R19, R19, UR15, R20, 0x2, P0 ;  /* 0x0000000f13137c11 */ /* 0x000fca00080f1414 */
[----:B------:R-:W2:Y:S01]  /*0510*/  LDG.E R18, desc[UR10][R18.64] ;  /* 0x0000000a12127981 */ /* 0x000ea2000c1e1900 */
[----:B------:R-:W-:Y:S01]  /*0520*/  IADD3 R21, P0, PT, R9, UR4, RZ ;  /* 0x0000000409157c10 */ /* 0x000fe2000ff1e0ff */
[----:B--2---:R-:W-:-:S03]  /*0530*/  FFMA R28, R23, R18, R28 ;  /* 0x00000012171c7223 */ /* 0x004fc6000000001c */
[----:B------:R-:W-:Y:S02]  /*0540*/  LEA.HI.X.SX32 R18, R9, UR19, 0x1, P0 ;  /* 0x0000001309127c11 */ /* 0x000fe400080f0eff */
[----:B------:R-:W-:-:S04]  /*0550*/  LEA R20, P0, R21, UR12, 0x2 ;  /* 0x0000000c15147c11 */ /* 0x000fc8000f8010ff */
[----:B------:R-:W-:Y:S02]  /*0560*/  LEA.HI.X R21, R21, UR13, R18, 0x2, P0 ;  /* 0x0000000d15157c11 */ /* 0x000fe400080f1412 */
[----:B------:R-:W-:-:S04]  /*0570*/  IADD3 R23, P0, PT, R4, UR5, RZ ;  /* 0x0000000504177c10 */ /* 0x000fc8000ff1e0ff */
[----:B------:R-:W-:Y:S01]  /*0580*/  LEA.HI.X.SX32 R18, R4, UR20, 0x1, P0 ;  /* 0x0000001404127c11 */ /* 0x000fe200080f0eff */
[----:B------:R0:W2:Y:S01]  /*0590*/  LDG.E R21, desc[UR10][R20.64] ;  /* 0x0000000a14157981 */ /* 0x0000a2000c1e1900 */
[----:B------:R-:W-:-:S04]  /*05a0*/  LEA R22, P0, R23, UR14, 0x2 ;  /* 0x0000000e17167c11 */ /* 0x000fc8000f8010ff */
[----:B------:R-:W-:-:S05]  /*05b0*/  LEA.HI.X R23, R23, UR15, R18, 0x2, P0 ;  /* 0x0000000f17177c11 */ /* 0x000fca00080f1412 */
[----:B------:R-:W2:Y:S01]  /*05c0*/  LDG.E R22, desc[UR10][R22.64] ;  /* 0x0000000a16167981 */ /* 0x000ea2000c1e1900 */
[----:B------:R-:W-:-:S04]  /*05d0*/  IADD3 R19, P0, PT, R11, UR4, RZ ;  /* 0x000000040b137c10 */ /* 0x000fc8000ff1e0ff */
[----:B0-----:R-:W-:Y:S02]  /*05e0*/  LEA.HI.X.SX32 R20, R11, UR19, 0x1, P0 ;  /* 0x000000130b147c11 */ /* 0x001fe400080f0eff */
[----:B------:R-:W-:-:S04]  /*05f0*/  LEA R18, P0, R19, UR12, 0x2 ;  /* 0x0000000c13127c11 */ /* 0x000fc8000f8010ff */
[----:B------:R-:W-:-:S06]  /*0600*/  LEA.HI.X R19, R19, UR13, R20, 0x2, P0 ;  /* 0x0000000d13137c11 */ /* 0x000fcc00080f1414 */
[----:B------:R0:W3:Y:S01]  /*0610*/  LDG.E R19, desc[UR10][R18.64] ;  /* 0x0000000a12137981 */ /* 0x0000e2000c1e1900 */
[----:B--2---:R-:W-:Y:S01]  /*0620*/  FFMA R28, R21, R22, R28 ;  /* 0x00000016151c7223 */ /* 0x004fe2000000001c */
[----:B------:R-:W-:-:S04]  /*0630*/  IADD3 R21, P0, PT, R8, UR5, RZ ;  /* 0x0000000508157c10 */ /* 0x000fc8000ff1e0ff */
[----:B0-----:R-:W-:Y:S02]  /*0640*/  LEA.HI.X.SX32 R18, R8, UR20, 0x1, P0 ;  /* 0x0000001408127c11 */ /* 0x001fe400080f0eff */
[----:B------:R-:W-:-:S04]  /*0650*/  LEA R20, P0, R21, UR14, 0x2 ;  /* 0x0000000e15147c11 */ /* 0x000fc8000f8010ff */
[----:B------:R-:W-:-:S05]  /*0660*/  LEA.HI.X R21, R21, UR15, R18, 0x2, P0 ;  /* 0x0000000f15157c11 */ /* 0x000fca00080f1412 */
[----:B------:R-:W3:Y:S01]  /*0670*/  LDG.E R20, desc[UR10][R20.64] ;  /* 0x0000000a14147981 */ /* 0x000ee2000c1e1900 */
[----:B------:R-:W-:-:S04]  /*0680*/  IADD3 R23, P0, PT, R15, UR4, RZ ;  /* 0x000000040f177c10 */ /* 0x000fc8000ff1e0ff */
[----:B------:R-:W-:Y:S02]  /*0690*/  LEA.HI.X.SX32 R18, R15, UR19, 0x1, P0 ;  /* 0x000000130f127c11 */ /* 0x000fe400080f0eff */
[----:B------:R-:W-:-:S04]  /*06a0*/  LEA R22, P0, R23, UR12, 0x2 ;  /* 0x0000000c17167c11 */ /* 0x000fc8000f8010ff */
[----:B------:R-:W-:-:S06]  /*06b0*/  LEA.HI.X R23, R23, UR13, R18, 0x2, P0 ;  /* 0x0000000d17177c11 */ /* 0x000fcc00080f1412 */
[----:B------:R-:W2:Y:S01]  /*06c0*/  LDG.E R23, desc[UR10][R22.64] ;  /* 0x0000000a16177981 */ /* 0x000ea2000c1e1900 */
[----:B---3--:R-:W-:Y:S01]  /*06d0*/  FFMA R28, R19, R20, R28 ;  /* 0x00000014131c7223 */ /* 0x008fe2000000001c */
[----:B------:R-:W-:-:S04]  /*06e0*/  IADD3 R19, P0, PT, R10, UR5, RZ ;  /* 0x000000050a137c10 */ /* 0x000fc8000ff1e0ff */
[----:B------:R-:W-:Y:S02]  /*06f0*/  LEA.HI.X.SX32 R20, R10, UR20, 0x1, P0 ;  /* 0x000000140a147c11 */ /* 0x000fe400080f0eff */
        /* <DEDUP_REMOVED lines=47> */
[----:B------:R-:W-:-:S05]  /*09f0*/  VIADD R7, R7, 0x8 ;  /* 0x0000000807077836 */ /* 0x000fca0000000000 */
[----:B------:R-:W-:Y:S01]  /*0a00*/  ISETP.NE.AND P0, PT, R7, RZ, PT ;  /* 0x000000ff0700720c */ /* 0x000fe20003f05270 */
[C---:B------:R-:W-:Y:S02]  /*0a10*/  IMAD R4, R5.reuse, 0x8, R4 ;  /* 0x0000000805047824 */ /* 0x040fe400078e0204 */
[C---:B------:R-:W-:Y:S02]  /*0a20*/  IMAD R8, R5.reuse, 0x8, R8 ;  /* 0x0000000805087824 */ /* 0x040fe400078e0208 */
[C---:B------:R-:W-:Y:S02]  /*0a30*/  IMAD R10, R5.reuse, 0x8, R10 ;  /* 0x00000008050a7824 */ /* 0x040fe400078e020a */
[C---:B------:R-:W-:Y:S02]  /*0a40*/  IMAD R12, R5.reuse, 0x8, R12 ;  /* 0x00000008050c7824 */ /* 0x040fe400078e020c */
[C---:B------:R-:W-:Y:S02]  /*0a50*/  IMAD R14, R5.reuse, 0x8, R14 ;  /* 0x00000008050e7824 */ /* 0x040fe400078e020e */
[----:B------:R-:W-:-:S02]  /*0a60*/  IMAD R16, R5, 0x8, R16 ;  /* 0x0000000805107824 */ /* 0x000fc400078e0210 */
[C---:B------:R-:W-:Y:S02]  /*0a70*/  IMAD R24, R5.reuse, 0x8, R24 ;  /* 0x0000000805187824 */ /* 0x040fe400078e0218 */
[----:B------:R-:W-:Y:S02]  /*0a80*/  IMAD R26, R5, 0x8, R26 ;  /* 0x00000008051a7824 */ /* 0x000fe400078e021a */
[C---:B------:R-:W-:Y:S02]  /*0a90*/  IMAD R9, R6.reuse, 0x8, R9 ;  /* 0x0000000806097824 */ /* 0x040fe400078e0209 */
[C---:B------:R-:W-:Y:S02]  /*0aa0*/  IMAD R11, R6.reuse, 0x8, R11 ;  /* 0x00000008060b7824 */ /* 0x040fe400078e020b */
[C---:B------:R-:W-:Y:S02]  /*0ab0*/  IMAD R15, R6.reuse, 0x8, R15 ;  /* 0x00000008060f7824 */ /* 0x040fe400078e020f */
[----:B------:R-:W-:-:S02]  /*0ac0*/  IMAD R17, R6, 0x8, R17 ;  /* 0x0000000806117824 */ /* 0x000fc400078e0211 */
[C---:B------:R-:W-:Y:S02]  /*0ad0*/  IMAD R13, R6.reuse, 0x8, R13 ;  /* 0x00000008060d7824 */ /* 0x040fe400078e020d */
[C---:B------:R-:W-:Y:S02]  /*0ae0*/  IMAD R25, R6.reuse, 0x8, R25 ;  /* 0x0000000806197824 */ /* 0x040fe400078e0219 */
[C---:B------:R-:W-:Y:S02]  /*0af0*/  IMAD R27, R6.reuse, 0x8, R27 ;  /* 0x00000008061b7824 */ /* 0x040fe400078e021b */
[----:B------:R-:W-:Y:S02]  /*0b00*/  IMAD R29, R6, 0x8, R29 ;  /* 0x00000008061d7824 */ /* 0x000fe400078e021d */
[----:B--2---:R-:W-:Y:S01]  /*0b10*/  FFMA R28, R21, R22, R28 ;  /* 0x00000016151c7223 */ /* 0x004fe2000000001c */
[----:B------:R-:W-:Y:S06]  /*0b20*/  @P0 BRA `(.L_x_5) ;  /* 0xfffffff800540947 */ /* 0x000fec000383ffff */
[----:B------:R-:W0:Y:S02]  /*0b30*/  LDCU UR7, c[0x0][0x38c] ;  /* 0x00007180ff0777ac */ /* 0x000e240008000800 */
[----:B0-----:R-:W-:-:S06]  /*0b40*/  ULOP3.LUT UR7, UR7, 0x7ffffff8, URZ, 0xc0, !UPT ;  /* 0x7ffffff807077892 */ /* 0x001fcc000f8ec0ff */
[----:B------:R-:W-:-:S07]  /*0b50*/  IMAD.U32 R17, RZ, RZ, UR7 ;  /* 0x00000007ff117e24 */ /* 0x000fce000f8e00ff */
.L_x_4:
[----:B------:R-:W2:Y:S02]  /*0b60*/  LDCU UR7, c[0x0][0x38c] ;  /* 0x00007180ff0777ac */ /* 0x000ea40008000800 */
[----:B--2---:R-:W-:-:S04]  /*0b70*/  ULOP3.LUT UR8, UR7, 0x7, URZ, 0xc0, !UPT ;  /* 0x0000000707087892 */ /* 0x004fc8000f8ec0ff */
[----:B------:R-:W-:-:S09]  /*0b80*/  UISETP.NE.AND UP0, UPT, UR8, URZ, UPT ;  /* 0x000000ff0800728c */ /* 0x000fd2000bf05270 */
[----:B------:R-:W-:Y:S05]  /*0b90*/  BRA.U !UP0, `(.L_x_6) ;  /* 0x0000000508e07547 */ /* 0x000fea000b800000 */
[----:B------:R-:W2:Y:S01]  /*0ba0*/  LDCU UR21, c[0x0][0x3ac] ;  /* 0x00007580ff1577ac */ /* 0x000ea20008000800 */
[----:B------:R-:W3:Y:S01]  /*0bb0*/  LDCU UR22, c[0x0][0x3c8] ;  /* 0x00007900ff1677ac */ /* 0x000ee20008000800 */
[----:B------:R-:W-:Y:S02]  /*0bc0*/  ULOP3.LUT UR9, UR7, 0x3, URZ, 0xc0, !UPT ;  /* 0x0000000307097892 */ /* 0x000fe4000f8ec0ff */
[----:B------:R-:W-:Y:S02]  /*0bd0*/  UIADD3 UR7, UPT, UPT, UR8, -0x1, URZ ;  /* 0xffffffff08077890 */ /* 0x000fe4000fffe0ff */
[----:B------:R-:W-:Y:S02]  /*0be0*/  UISETP.NE.AND UP1, UPT, UR9, URZ, UPT ;  /* 0x000000ff0900728c */ /* 0x000fe4000bf25270 */
[----:B------:R-:W-:Y:S01]  /*0bf0*/  UISETP.GE.U32.AND UP0, UPT, UR7, 0x3, UPT ;  /* 0x000000030700788c */ /* 0x000fe2000bf06070 */
[----:B--2---:R-:W-:Y:S02]  /*0c00*/  IMAD R18, R2, UR21, RZ ;  /* 0x0000001502127c24 */ /* 0x004fe4000f8e02ff */
[----:B---3--:R-:W-:-:S06]  /*0c10*/  IMAD R16, R3, UR22, RZ ;  /* 0x0000001603107c24 */ /* 0x008fcc000f8e02ff */
[----:B------:R-:W-:Y:S05]  /*0c20*/  BRA.U !UP0, `(.L_x_7) ;  /* 0x0000000108e47547 */ /* 0x000fea000b800000 */
[----:B------:R-:W2:Y:S01]  /*0c30*/  LDCU UR7, c[0x0][0x3b0] ;  /* 0x00007600ff0777ac */ /* 0x000ea20008000800 */
[----:B------:R-:W3:Y:S01]  /*0c40*/  LDCU UR8, c[0x0][0x3c4] ;  /* 0x00007880ff0877ac */ /* 0x000ee20008000800 */
[----:B------:R-:W4:Y:S01]  /*0c50*/  LDCU.64 UR22, c[0x0][0x3a0] ;  /* 0x00007400ff1677ac */ /* 0x000f220008000a00 */
[----:B------:R-:W0:Y:S01]  /*0c60*/  LDCU.64 UR24, c[0x0][0x3b8] ;  /* 0x00007700ff1877ac */ /* 0x000e220008000a00 */
[C---:B--2---:R-:W-:Y:S02]  /*0c70*/  IMAD R4, R17.reuse, UR7, R18 ;  /* 0x0000000711047c24 */ /* 0x044fe4000f8e0212 */
[----:B---3--:R-:W-:-:S03]  /*0c80*/  IMAD R5, R17, UR8, R16 ;  /* 0x0000000811057c24 */ /* 0x008fc6000f8e0210 */
[C---:B------:R-:W-:Y:S01]  /*0c90*/  IADD3 R13, P0, PT, R4.reuse, UR4, RZ ;  /* 0x00000004040d7c10 */ /* 0x040fe2000ff1e0ff */
[C---:B------:R-:W-:Y:S02]  /*0ca0*/  VIADD R8, R4.reuse, UR7 ;  /* 0x0000000704087c36 */ /* 0x040fe40008000000 */
[C---:B------:R-:W-:Y:S01]  /*0cb0*/  VIADD R9, R5.reuse, UR8 ;  /* 0x0000000805097c36 */ /* 0x040fe20008000000 */
[C---:B------:R-:W-:Y:S02]  /*0cc0*/  IADD3 R11, P1, PT, R5.reuse, UR5, RZ ;  /* 0x00000005050b7c10 */ /* 0x040fe4000ff3e0ff */
[----:B------:R-:W-:Y:S02]  /*0cd0*/  LEA.HI.X.SX32 R24, R4, UR19, 0x1, P0 ;  /* 0x0000001304187c11 */ /* 0x000fe400080f0eff */
[----:B------:R-:W-:Y:S02]  /*0ce0*/  LEA.HI.X.SX32 R22, R5, UR20, 0x1, P1 ;  /* 0x0000001405167c11 */ /* 0x000fe400088f0eff */
[----:B----4-:R-:W-:-:S02]  /*0cf0*/  LEA R14, P0, R13, UR22, 0x2 ;  /* 0x000000160d0e7c11 */ /* 0x010fc4000f8010ff */
[----:B------:R-:W-:Y:S02]  /*0d00*/  IADD3 R5, P1, PT, R9, UR5, RZ ;  /* 0x0000000509057c10 */ /* 0x000fe4000ff3e0ff */
[----:B0-----:R-:W-:Y:S02]  /*0d10*/  LEA R12, P2, R11, UR24, 0x2 ;  /* 0x000000180b0c7c11 */ /* 0x001fe4000f8410ff */
[----:B------:R-:W-:Y:S02]  /*0d20*/  LEA.HI.X R15, R13, UR23, R24, 0x2, P0 ;  /* 0x000000170d0f7c11 */ /* 0x000fe400080f1418 */
[C---:B------:R-:W-:Y:S01]  /*0d30*/  LEA.HI.X.SX32 R10, R9.reuse, UR20, 0x1, P1 ;  /* 0x00000014090a7c11 */ /* 0x040fe200088f0eff */
[----:B------:R-:W-:Y:S01]  /*0d40*/  VIADD R9, R9, UR8 ;  /* 0x0000000809097c36 */ /* 0x000fe20008000000 */
[----:B------:R-:W-:Y:S01]  /*0d50*/  LEA.HI.X R13, R11, UR25, R22, 0x2, P2 ;  /* 0x000000190b0d7c11 */ /* 0x000fe200090f1416 */
[C---:B------:R-:W-:Y:S01]  /*0d60*/  VIADD R11, R8.reuse, UR7 ;  /* 0x00000007080b7c36 */ /* 0x040fe20008000000 */
[----:B------:R-:W-:Y:S01]  /*0d70*/  LEA R4, P1, R5, UR24, 0x2 ;  /* 0x0000001805047c11 */ /* 0x000fe2000f8210ff */
[----:B------:R0:W2:Y:S01]  /*0d80*/  LDG.E R19, desc[UR10][R14.64] ;  /* 0x0000000a0e137981 */ /* 0x0000a2000c1e1900 */
[----:B------:R-:W-:-:S02]  /*0d90*/  IADD3 R7, P3, PT, R8, UR4, RZ ;  /* 0x0000000408077c10 */ /* 0x000fc4000ff7e0ff */
[----:B------:R-:W-:Y:S02]  /*0da0*/  LEA.HI.X R5, R5, UR25, R10, 0x2, P1 ;  /* 0x0000001905057c11 */ /* 0x000fe400088f140a */
[----:B------:R-:W-:Y:S02]  /*0db0*/  IADD3 R25, P0, PT, R11, UR4, RZ ;  /* 0x000000040b197c10 */ /* 0x000fe4000ff1e0ff */
[----:B------:R-:W-:Y:S01]  /*0dc0*/  IADD3 R23, P1, PT, R9, UR5, RZ ;  /* 0x0000000509177c10 */ /* 0x000fe2000ff3e0ff */
[----:B------:R-:W-:Y:S01]  /*0dd0*/  VIADD R21, R11, UR7 ;  /* 0x000000070b157c36 */ /* 0x000fe20008000000 */
[----:B------:R-:W-:Y:S01]  /*0de0*/  LEA.HI.X.SX32 R20, R8, UR19, 0x1, P3 ;  /* 0x0000001308147c11 */ /* 0x000fe200098f0eff */
[----:B------:R-:W-:Y:S01]  /*0df0*/  VIADD R22, R9, UR8 ;  /* 0x0000000809167c36 */ /* 0x000fe20008000000 */
[----:B------:R-:W-:Y:S01]  /*0e00*/  LEA.HI.X.SX32 R26, R11, UR19, 0x1, P0 ;  /* 0x000000130b1a7c11 */ /* 0x000fe200080f0eff */
[----:B------:R-:W3:Y:S01]  /*0e10*/  LDG.E R4, desc[UR10][R4.64] ;  /* 0x0000000a04047981 */ /* 0x000ee2000c1e1900 */
[----:B------:R-:W-:-:S02]  /*0e20*/  LEA.HI.X.SX32 R24, R9, UR20, 0x1, P1 ;  /* 0x0000001409187c11 */ /* 0x000fc400088f0eff */
[----:B------:R-:W-:Y:S02]  /*0e30*/  LEA R8, P0, R25, UR22, 0x2 ;  /* 0x0000001619087c11 */ /* 0x000fe4000f8010ff */
[----:B------:R-:W-:Y:S02]  /*0e40*/  LEA R10, P1, R23, UR24, 0x2 ;  /* 0x00000018170a7c11 */ /* 0x000fe4000f8210ff */
[----:B------:R-:W-:Y:S02]  /*0e50*/  LEA R6, P3, R7, UR22, 0x2 ;  /* 0x0000001607067c11 */ /* 0x000fe4000f8610ff */
[----:B------:R-:W-:Y:S02]  /*0e60*/  LEA.HI.X R9, R25, UR23, R26, 0x2, P0 ;  /* 0x0000001719097c11 */ /* 0x000fe400080f141a */
[----:B------:R-:W-:Y:S02]  /*0e70*/  LEA.HI.X R11, R23, UR25, R24, 0x2, P1 ;  /* 0x00000019170b7c11 */ /* 0x000fe400088f1418 */
[----:B------:R-:W-:-:S02]  /*0e80*/  IADD3 R23, P0, PT, R21, UR4, RZ ;  /* 0x0000000415177c10 */ /* 0x000fc4000ff1e0ff */
[C---:B0-----:R-:W-:Y:S01]  /*0e90*/  IADD3 R15, P1, PT, R22.reuse, UR5, RZ ;  /* 0x00000005160f7c10 */ /* 0x041fe2000ff3e0ff */
[----:B------:R-:W4:Y:S01]  /*0ea0*/  LDG.E R9, desc[UR10][R8.64] ;  /* 0x0000000a08097981 */ /* 0x000f22000c1e1900 */
[----:B------:R-:W-:Y:S02]  /*0eb0*/  LEA.HI.X R7, R7, UR23, R20, 0x2, P3 ;  /* 0x0000001707077c11 */ /* 0x000fe400098f1414 */
[----:B------:R-:W-:Y:S01]  /*0ec0*/  LEA.HI.X.SX32 R24, R21, UR19, 0x1, P0 ;  /* 0x0000001315187c11 */ /* 0x000fe200080f0eff */
[----:B------:R0:W2:Y:S01]  /*0ed0*/  LDG.E R20, desc[UR10][R12.64] ;  /* 0x0000000a0c147981 */ /* 0x0000a2000c1e1900 */
[----:B------:R-:W-:Y:S02]  /*0ee0*/  LEA.HI.X.SX32 R22, R22, UR20, 0x1, P1 ;  /* 0x0000001416167c11 */ /* 0x000fe400088f0eff */
[----:B------:R-:W-:Y:S01]  /*0ef0*/  LEA R14, P1, R15, UR24, 0x2 ;  /* 0x000000180f0e7c11 */ /* 0x000fe2000f8210ff */
[----:B------:R-:W3:Y:S04]  /*0f00*/  LDG.E R6, desc[UR10][R6.64] ;  /* 0x0000000a06067981 */ /* 0x000ee8000c1e1900 */
[----:B------:R-:W4:Y:S01]  /*0f10*/  LDG.E R10, desc[UR10][R10.64] ;  /* 0x0000000a0a0a7981 */ /* 0x000f22000c1e1900 */
[----:B0-----:R-:W-:-:S02]  /*0f20*/  LEA R12, P0, R23, UR22, 0x2 ;  /* 0x00000016170c7c11 */ /* 0x001fc4000f8010ff */
[----:B------:R-:W-:Y:S02]  /*0f30*/  LEA.HI.X R15, R15, UR25, R22, 0x2, P1 ;  /* 0x000000190f0f7c11 */ /* 0x000fe400088f1416 */
[----:B------:R-:W-:-:S03]  /*0f40*/  LEA.HI.X R13, R23, UR23, R24, 0x2, P0 ;  /* 0x00000017170d7c11 */ /* 0x000fc600080f1418 */
[----:B------:R-:W4:Y:S04]  /*0f50*/  LDG.E R14, desc[UR10][R14.64] ;  /* 0x0000000a0e0e7981 */ /* 0x000f28000c1e1900 */
[----:B------:R-:W4:Y:S01]  /*0f60*/  LDG.E R13, desc[UR10][R12.64] ;  /* 0x0000000a0c0d7981 */ /* 0x000f22000c1e1900 */
[----:B------:R-:W-:Y:S02]  /*0f70*/  VIADD R17, R17, 0x4 ;  /* 0x0000000411117836 */ /* 0x000fe40000000000 */
[----:B--2---:R-:W-:-:S04]  /*0f80*/  FFMA R19, R19, R20, R28 ;  /* 0x0000001413137223 */ /* 0x004fc8000000001c */
[----:B---3--:R-:W-:-:S04]  /*0f90*/  FFMA R6, R6, R4, R19 ;  /* 0x0000000406067223 */ /* 0x008fc80000000013 */
[----:B----4-:R-:W-:-:S04]  /*0fa0*/  FFMA R6, R9, R10, R6 ;  /* 0x0000000a09067223 */ /* 0x010fc80000000006 */
[----:B------:R-:W-:-:S07]  /*0fb0*/  FFMA R28, R13, R14, R6 ;  /* 0x0000000e0d1c7223 */ /* 0x000fce0000000006 */
.L_x_7:
[----:B------:R-:W-:Y:S05]  /*0fc0*/  BRA.U !UP1, `(.L_x_6) ;  /* 0x0000000109d47547 */ /* 0x000fea000b800000 */
[----:B------:R-:W2:Y:S01]  /*0fd0*/  LDCU UR7, c[0x0][0x38c] ;  /* 0x00007180ff0777ac */ /* 0x000ea20008000800 */
[----:B------:R-:W-:Y:S02]  /*0fe0*/  UISETP.NE.AND UP0, UPT, UR9, 0x1, UPT ;  /* 0x000000010900788c */ /* 0x000fe4000bf05270 */
[----:B--2---:R-:W-:-:S07]  /*0ff0*/  ULOP3.LUT UP1, URZ, UR7, 0x1, URZ, 0xc0, !UPT ;  /* 0x0000000107ff7892 */ /* 0x004fce000f82c0ff */
        /* <DEDUP_REMOVED lines=9> */
[----:B------:R-:W-:Y:S01]  /*1090*/  VIADD R13, R8, UR21 ;  /* 0x00000015080d7c36 */ /* 0x000fe20008000000 */
[----:B------:R-:W-:Y:S02]  /*10a0*/  LEA.HI.X.SX32 R7, R5, UR19, 0x1, P0 ;  /* 0x0000001305077c11 */ /* 0x000fe400080f0eff */
[----:B----4-:R-:W-:Y:S02]  /*10b0*/  LEA R4, P0, R6, UR8, 0x2 ;  /* 0x0000000806047c11 */ /* 0x010fe4000f8010ff */
[----:B------:R-:W-:Y:S02]  /*10c0*/  IADD3 R9, P1, PT, R8, UR5, RZ ;  /* 0x0000000508097c10 */ /* 0x000fe4000ff3e0ff */
[----:B------:R-:W-:-:S02]  /*10d0*/  LEA.HI.X R5, R6, UR9, R7, 0x2, P0 ;  /* 0x0000000906057c11 */ /* 0x000fc400080f1407 */
[----:B------:R-:W-:Y:S02]  /*10e0*/  IADD3 R7, P2, PT, R11, UR4, RZ ;  /* 0x000000040b077c10 */ /* 0x000fe4000ff5e0ff */
[----:B------:R-:W-:Y:S02]  /*10f0*/  IADD3 R15, P3, PT, R13, UR5, RZ ;  /* 0x000000050d0f7c10 */ /* 0x000fe4000ff7e0ff */
[----:B------:R-:W-:Y:S01]  /*1100*/  LEA.HI.X.SX32 R12, R8, UR20, 0x1, P1 ;  /* 0x00000014080c7c11 */ /* 0x000fe200088f0eff */
[----:B------:R-:W2:Y:S01]  /*1110*/  LDG.E R5, desc[UR10][R4.64] ;  /* 0x0000000a04057981 */ /* 0x000ea2000c1e1900 */
[----:B0-----:R-:W-:Y:S02]  /*1120*/  LEA R10, P0, R9, UR22, 0x2 ;  /* 0x00000016090a7c11 */ /* 0x001fe4000f8010ff */
[----:B------:R-:W-:Y:S02]  /*1130*/  LEA.HI.X.SX32 R14, R11, UR19, 0x1, P2 ;  /* 0x000000130b0e7c11 */ /* 0x000fe400090f0eff */
[----:B------:R-:W-:-:S02]  /*1140*/  LEA R8, P1, R7, UR8, 0x2 ;  /* 0x0000000807087c11 */ /* 0x000fc4000f8210ff */
[----:B------:R-:W-:Y:S02]  /*1150*/  LEA.HI.X.SX32 R20, R13, UR20, 0x1, P3 ;  /* 0x000000140d147c11 */ /* 0x000fe400098f0eff */
[----:B------:R-:W-:Y:S02]  /*1160*/  LEA R6, P2, R15, UR22, 0x2 ;  /* 0x000000160f067c11 */ /* 0x000fe4000f8410ff */
[----:B------:R-:W-:Y:S02]  /*1170*/  LEA.HI.X R11, R9, UR23, R12, 0x2, P0 ;  /* 0x00000017090b7c11 */ /* 0x000fe400080f140c */
[----:B------:R-:W-:Y:S02]  /*1180*/  LEA.HI.X R9, R7, UR9, R14, 0x2, P1 ;  /* 0x0000000907097c11 */ /* 0x000fe400088f140e */
[----:B------:R-:W-:Y:S01]  /*1190*/  LEA.HI.X R7, R15, UR23, R20, 0x2, P2 ;  /* 0x000000170f077c11 */ /* 0x000fe200090f1414 */
[----:B------:R-:W2:Y:S04]  /*11a0*/  LDG.E R10, desc[UR10][R10.64] ;  /* 0x0000000a0a0a7981 */ /* 0x000ea8000c1e1900 */
[----:B------:R-:W3:Y:S04]  /*11b0*/  LDG.E R9, desc[UR10][R8.64] ;  /* 0x0000000a08097981 */ /* 0x000ee8000c1e1900 */
[----:B------:R-:W3:Y:S01]  /*11c0*/  LDG.E R6, desc[UR10][R6.64] ;  /* 0x0000000a06067981 */ /* 0x000ee2000c1e1900 */
[----:B------:R-:W-:-:S02]  /*11d0*/  VIADD R17, R17, 0x2 ;  /* 0x0000000211117836 */ /* 0x000fc40000000000 */
[----:B--2---:R-:W-:-:S04]  /*11e0*/  FFMA R28, R5, R10, R28 ;  /* 0x0000000a051c7223 */ /* 0x004fc8000000001c */
[----:B---3--:R-:W-:-:S07]  /*11f0*/  FFMA R28, R9, R6, R28 ;  /* 0x00000006091c7223 */ /* 0x008fce000000001c */
.L_x_8:
[----:B------:R-:W-:Y:S05]  /*1200*/  BRA.U !UP1, `(.L_x_6) ;  /* 0x0000000109447547 */ /* 0x000fea000b800000 */
[----:B------:R-:W2:Y:S01]  /*1210*/  LDCU UR7, c[0x0][0x3b0] ;  /* 0x00007600ff0777ac */ /* 0x000ea20008000800 */
[----:B------:R-:W3:Y:S01]  /*1220*/  LDCU UR21, c[0x0][0x3c4] ;  /* 0x00007880ff1577ac */ /* 0x000ee20008000800 */
[----:B------:R-:W4:Y:S01]  /*1230*/  LDCU.64 UR8, c[0x0][0x3a0] ;  /* 0x00007400ff0877ac */ /* 0x000f220008000a00 */
[----:B------:R-:W0:Y:S01]  /*1240*/  LDCU.64 UR22, c[0x0][0x3b8] ;  /* 0x00007700ff1677ac */ /* 0x000e220008000a00 */
[C---:B--2---:R-:W-:Y:S02]  /*1250*/  IMAD R18, R17.reuse, UR7, R18 ;  /* 0x0000000711127c24 */ /* 0x044fe4000f8e0212 */
[----:B---3--:R-:W-:-:S03]  /*1260*/  IMAD R16, R17, UR21, R16 ;  /* 0x0000001511107c24 */ /* 0x008fc6000f8e0210 */
[----:B------:R-:W-:Y:S02]  /*1270*/  IADD3 R5, P0, PT, R18, UR4, RZ ;  /* 0x0000000412057c10 */ /* 0x000fe4000ff1e0ff */
[----:B------:R-:W-:Y:S02]  /*1280*/  IADD3 R7, P1, PT, R16, UR5, RZ ;  /* 0x0000000510077c10 */ /* 0x000fe4000ff3e0ff */
[----:B------:R-:W-:Y:S02]  /*1290*/  LEA.HI.X.SX32 R18, R18, UR19, 0x1, P0 ;  /* 0x0000001312127c11 */ /* 0x000fe400080f0eff */
[----:B------:R-:W-:Y:S02]  /*12a0*/  LEA.HI.X.SX32 R16, R16, UR20, 0x1, P1 ;  /* 0x0000001410107c11 */ /* 0x000fe400088f0eff */
[----:B----4-:R-:W-:Y:S02]  /*12b0*/  LEA R4, P0, R5, UR8, 0x2 ;  /* 0x0000000805047c11 */ /* 0x010fe4000f8010ff */
[----:B0-----:R-:W-:-:S02]  /*12c0*/  LEA R6, P1, R7, UR22, 0x2 ;  /* 0x0000001607067c11 */ /* 0x001fc4000f8210ff */
[----:B------:R-:W-:Y:S02]  /*12d0*/  LEA.HI.X R5, R5, UR9, R18, 0x2, P0 ;  /* 0x0000000905057c11 */ /* 0x000fe400080f1412 */
[----:B------:R-:W-:-:S04]  /*12e0*/  LEA.HI.X R7, R7, UR23, R16, 0x2, P1 ;  /* 0x0000001707077c11 */ /* 0x000fc800088f1410 */
[----:B------:R-:W2:Y:S04]  /*12f0*/  LDG.E R5, desc[UR10][R4.64] ;  /* 0x0000000a04057981 */ /* 0x000ea8000c1e1900 */
[----:B------:R-:W2:Y:S02]  /*1300*/  LDG.E R6, desc[UR10][R6.64] ;  /* 0x0000000a06067981 */ /* 0x000ea4000c1e1900 */
[----:B--2---:R-:W-:-:S07]  /*1310*/  FFMA R28, R5, R6, R28 ;  /* 0x00000006051c7223 */ /* 0x004fce000000001c */
.L_x_6:
[----:B------:R-:W2:Y:S01]  /*1320*/  LDCU UR7, c[0x0][0x3ec] ;  /* 0x00007d80ff0777ac */ /* 0x000ea20008000800 */
[----:B------:R-:W3:Y:S01]  /*1330*/  LDCU UR8, c[0x0][0x3f0] ;  /* 0x00007e00ff0877ac */ /* 0x000ee20008000800 */
[----:B------:R-:W4:Y:S01]  /*1340*/  LDCU.64 UR22, c[0x0][0x3e0] ;  /* 0x00007c00ff1677ac */ /* 0x000f220008000a00 */
[----:B--2---:R-:W-:Y:S01]  /*1350*/  IMAD R4, R2, UR7, RZ ;  /* 0x0000000702047c24 */ /* 0x004fe2000f8e02ff */
[----:B------:R-:W-:-:S03]  /*1360*/  USHF.R.S32.HI UR7, URZ, 0x1f, UR6 ;  /* 0x0000001fff077899 */ /* 0x000fc60008011406 */
[----:B---3--:R-:W-:-:S05]  /*1370*/  IMAD R4, R3, UR8, R4 ;  /* 0x0000000803047c24 */ /* 0x008fca000f8e0204 */
[----:B------:R-:W-:-:S04]  /*1380*/  IADD3 R5, P0, PT, R4, UR6, RZ ;  /* 0x0000000604057c10 */ /* 0x000fc8000ff1e0ff */
[----:B------:R-:W-:Y:S01]  /*1390*/  LEA.HI.X.SX32 R6, R4, UR7, 0x1, P0 ;  /* 0x0000000704067c11 */ /* 0x000fe200080f0eff */
[----:B------:R-:W2:Y:S01]  /*13a0*/  LDCU UR7, c[0x0][0x388] ;  /* 0x00007100ff0777ac */ /* 0x000ea20008000800 */
[----:B----4-:R-:W-:-:S04]  /*13b0*/  LEA R4, P0, R5, UR22, 0x2 ;  /* 0x0000001605047c11 */ /* 0x010fc8000f8010ff */
[----:B------:R-:W-:-:S05]  /*13c0*/  LEA.HI.X R5, R5, UR23, R6, 0x2, P0 ;  /* 0x0000001705057c11 */ /* 0x000fca00080f1406 */
[----:B------:R-:W3:Y:S01]  /*13d0*/  LDG.E R6, desc[UR10][R4.64] ;  /* 0x0000000a04067981 */ /* 0x000ee2000c1e1900 */
[----:B------:R-:W-:-:S05]  /*13e0*/  VIADD R3, R3, UR17 ;  /* 0x0000001103037c36 */ /* 0x000fca0008000000 */
[----:B--2---:R-:W-:Y:S01]  /*13f0*/  ISETP.GE.AND P0, PT, R3, UR7, PT ;  /* 0x0000000703007c0c */ /* 0x004fe2000bf06270 */
[----:B---3--:R-:W-:-:S04]  /*1400*/  FMUL R7, R6, UR16 ;  /* 0x0000001006077c20 */ /* 0x008fc80008400000 */
[----:B-----5:R-:W-:-:S05]  /*1410*/  FFMA R7, R0, R28, R7 ;  /* 0x0000001c00077223 */ /* 0x020fca0000000007 */
[----:B------:R2:W-:Y:S03]  /*1420*/  STG.E desc[UR10][R4.64], R7 ;  /* 0x0000000704007986 */ /* 0x0005e6000c10190a */
[----:B------:R-:W-:Y:S05]  /*1430*/  @!P0 BRA `(.L_x_9) ;  /* 0xffffffec008c8947 */ /* 0x000fea000383ffff */
.L_x_3:
[----:B01----:R-:W-:Y:S05]  /*1440*/  BSYNC.RECONVERGENT B1 ;  /* 0x0000000000017941 */ /* 0x003fea0003800200 */
.L_x_2:
[----:B------:R-:W0:Y:S01]  /*1450*/  LDCU UR7, c[0x0][0x384] ;  /* 0x00007080ff0777ac */ /* 0x000e220008000800 */
[----:B------:R-:W-:-:S05]  /*1460*/  VIADD R2, R2, UR18 ;  /* 0x0000001202027c36 */ /* 0x000fca0008000000 */
[----:B0-----:R-:W-:-:S13]  /*1470*/  ISETP.GE.AND P0, PT, R2, UR7, PT ;  /* 0x0000000702007c0c */ /* 0x001fda000bf06270 */
[----:B------:R-:W-:Y:S05]  /*1480*/  @!P0 BRA `(.L_x_10) ;  /* 0xffffffec00648947 */ /* 0x000fea000383ffff */
[----:B------:R-:W-:Y:S05]  /*1490*/  BSYNC.RECONVERGENT B0 ;  /* 0x0000000000007941 */ /* 0x000fea0003800200 */
.L_x_1:
[----:B------:R-:W-:Y:S05]  /*14a0*/  EXIT ;  /* 0x000000000000794d */ /* 0x000fea0003800000 */
.L_x_0:
[----:B------:R-:W0:Y:S01]  /*14b0*/  I2F.U32.RP R8, UR17 ;  /* 0x0000001100087d06 */ /* 0x000e220008209000 */
[----:B------:R-:W1:Y:S01]  /*14c0*/  S2R R3, SR_TID.X ;  /* 0x0000000000037919 */ /* 0x000e620000002100 */
[----:B------:R-:W2:Y:S01]  /*14d0*/  LDCU UR4, c[0x0][0x388] ;  /* 0x00007100ff0477ac */ /* 0x000ea20008000800 */
[----:B------:R-:W-:Y:S01]  /*14e0*/  ISETP.NE.U32.AND P2, PT, RZ, UR17, PT ;  /* 0x00000011ff007c0c */ /* 0x000fe2000bf45070 */
[----:B-----5:R-:W-:Y:S01]  /*14f0*/  FMUL R0, RZ, R0 ;  /* 0x00000000ff007220 */ /* 0x020fe20000400000 */
[----:B------:R-:W3:Y:S01]  /*1500*/  LDCU UR5, c[0x0][0x3f0] ;  /* 0x00007e00ff0577ac */ /* 0x000ee20008000800 */
[----:B------:R-:W4:Y:S02]  /*1510*/  LDCU.64 UR8, c[0x0][0x3e0] ;  /* 0x00007c00ff0877ac */ /* 0x000f240008000a00 */
[----:B0-----:R-:W0:Y:S02]  /*1520*/  MUFU.RCP R8, R8 ;  /* 0x0000000800087308 */ /* 0x001e240000001000 */
[----:B0-----:R-:W-:-:S02]  /*1530*/  VIADD R6, R8, 0xffffffe ;  /* 0x0ffffffe08067836 */ /* 0x001fc40000000000 */
[----:B-1----:R-:W-:-:S04]  /*1540*/  VIADD R4, R3, UR17 ;  /* 0x0000001103047c36 */ /* 0x002fc80008000000 */
[----:B------:R0:W1:Y:S01]  /*1550*/  F2I.FTZ.U32.TRUNC.NTZ R7, R6 ;  /* 0x0000000600077305 */ /* 0x000062000021f000 */
[C---:B--2---:R-:W-:Y:S02]  /*1560*/  ISETP.GE.AND P0, PT, R4.reuse, UR4, PT ;  /* 0x0000000404007c0c */ /* 0x044fe4000bf06270 */
[----:B------:R-:W-:Y:S02]  /*1570*/  VIMNMX R5, PT, PT, R4, UR4, !PT ;  /* 0x0000000404057c48 */ /* 0x000fe4000ffe0100 */
[----:B------:R-:W-:Y:S01]  /*1580*/  SEL R8, RZ, 0x1, P0 ;  /* 0x00000001ff087807 */ /* 0x000fe20000000000 */
[----:B0-----:R-:W-:-:S03]  /*1590*/  IMAD.MOV.U32 R6, RZ, RZ, RZ ;  /* 0x000000ffff067224 */ /* 0x001fc600078e00ff */
[----:B------:R-:W-:Y:S01]  /*15a0*/  IADD3 R5, PT, PT, R5, -R4, -R8 ;  /* 0x8000000405057210 */ /* 0x000fe20007ffe808 */
[----:B-1----:R-:W-:-:S04]  /*15b0*/  IMAD.MOV R9, RZ, RZ, -R7 ;  /* 0x000000ffff097224 */ /* 0x002fc800078e0a07 */
[----:B------:R-:W-:-:S04]  /*15c0*/  IMAD R9, R9, UR17, RZ ;  /* 0x0000001109097c24 */ /* 0x000fc8000f8e02ff */
[----:B------:R-:W-:-:S06]  /*15d0*/  IMAD.HI.U32 R10, R7, R9, R6 ;  /* 0x00000009070a7227 */ /* 0x000fcc00078e0006 */
[----:B------:R-:W-:-:S04]  /*15e0*/  IMAD.HI.U32 R7, R10, R5, RZ ;  /* 0x000000050a077227 */ /* 0x000fc800078e00ff */
[----:B------:R-:W-:-:S04]  /*15f0*/  IMAD.MOV R6, RZ, RZ, -R7 ;  /* 0x000000ffff067224 */ /* 0x000fc800078e0a07 */
[----:B------:R-:W-:-:S05]  /*1600*/  IMAD R5, R6, UR17, R5 ;  /* 0x0000001106057c24 */ /* 0x000fca000f8e0205 */
[----:B------:R-:W-:-:S13]  /*1610*/  ISETP.GE.U32.AND P0, PT, R5, UR17, PT ;  /* 0x0000001105007c0c */ /* 0x000fda000bf06070 */
[----:B------:R-:W-:Y:S02]  /*1620*/  @P0 VIADD R5, R5, -UR17 ;  /* 0x8000001105050c36 */ /* 0x000fe40008000000 */
[----:B------:R-:W-:-:S03]  /*1630*/  @P0 VIADD R7, R7, 0x1 ;  /* 0x0000000107070836 */ /* 0x000fc60000000000 */
[----:B------:R-:W-:Y:S01]  /*1640*/  ISETP.GE.U32.AND P1, PT, R5, UR17, PT ;  /* 0x0000001105007c0c */ /* 0x000fe2000bf26070 */
[----:B------:R-:W-:-:S04]  /*1650*/  VIADD R5, R4, UR17 ;  /* 0x0000001104057c36 */ /* 0x000fc80008000000 */
[----:B------:R-:W-:-:S08]  /*1660*/  VIADD R9, R5, UR17 ;  /* 0x0000001105097c36 */ /* 0x000fd00008000000 */
[----:B------:R-:W-:Y:S01]  /*1670*/  @P1 VIADD R7, R7, 0x1 ;  /* 0x0000000107071836 */ /* 0x000fe20000000000 */
[----:B------:R-:W-:-:S05]  /*1680*/  @!P2 LOP3.LUT R7, RZ, UR17, RZ, 0x33, !PT ;  /* 0x00000011ff07ac12 */ /* 0x000fca000f8e33ff */
[----:B------:R-:W-:-:S05]  /*1690*/  IMAD.IADD R8, R8, 0x1, R7 ;  /* 0x0000000108087824 */ /* 0x000fca00078e0207 */
[----:B---34-:R-:W-:-:S07]  /*16a0*/  LOP3.LUT R18, R8, 0x3, RZ, 0xc0, !PT ;  /* 0x0000000308127812 */ /* 0x018fce00078ec0ff */
.L_x_16:
[----:B0-----:R-:W0:Y:S01]  /*16b0*/  LDC R10, c[0x0][0x388] ;  /* 0x0000e200ff0a7b82 */ /* 0x001e220000000800 */
[----:B------:R-:W-:Y:S01]  /*16c0*/  BSSY.RECONVERGENT B0, `(.L_x_11) ;  /* 0x0000055000007945 */ /* 0x000fe20003800200 */
[----:B0-----:R-:W-:-:S13]  /*16d0*/  ISETP.GE.AND P0, PT, R3, R10, PT ;  /* 0x0000000a0300720c */ /* 0x001fda0003f06270 */
[----:B-123--:R-:W-:Y:S05]  /*16e0*/  @P0 BRA `(.L_x_12) ;  /* 0x0000000400480947 */ /* 0x00efea0003800000 */
[----:B------:R-:W0:Y:S01]  /*16f0*/  LDCU UR4, c[0x0][0x3ec] ;  /* 0x00007d80ff0477ac */ /* 0x000e220008000800 */
[----:B------:R-:W-:Y:S01]  /*1700*/  ISETP.NE.AND P0, PT, R18, 0x3, PT ;  /* 0x000000031200780c */ /* 0x000fe20003f05270 */
[----:B------:R-:W-:Y:S01]  /*1710*/  IMAD.U32 R11, RZ, RZ, UR6 ;  /* 0x00000006ff0b7e24 */ /* 0x000fe2000f8e00ff */
[----:B------:R-:W-:Y:S01]  /*1720*/  BSSY.RECONVERGENT B1, `(.L_x_13) ;  /* 0x0000026000017945 */ /* 0x000fe20003800200 */
[----:B------:R-:W-:-:S03]  /*1730*/  IMAD.MOV.U32 R13, RZ, RZ, R3 ;  /* 0x000000ffff0d7224 */ /* 0x000fc600078e0003 */
[----:B------:R-:W-:Y:S01]  /*1740*/  SHF.R.S32.HI R11, RZ, 0x1f, R11 ;  /* 0x0000001fff0b7819 */ /* 0x000fe2000001140b */
[----:B0-----:R-:W-:-:S06]  /*1750*/  IMAD R12, R2, UR4, RZ ;  /* 0x00000004020c7c24 */ /* 0x001fcc000f8e02ff */
[----:B------:R-:W-:Y:S05]  /*1760*/  @!P0 BRA `(.L_x_14) ;  /* 0x0000000000848947 */ /* 0x000fea0003800000 */
[----:B------:R-:W0:Y:S08]  /*1770*/  LDC R19, c[0x0][0x3f0] ;  /* 0x0000fc00ff137b82 */ /* 0x000e300000000800 */
[----:B------:R-:W1:Y:S01]  /*1780*/  LDC.64 R6, c[0x0][0x3e0] ;  /* 0x0000f800ff067b82 */ /* 0x000e620000000a00 */
[----:B0-----:R-:W-:-:S05]  /*1790*/  IMAD R14, R3, R19, R12 ;  /* 0x00000013030e7224 */ /* 0x001fca00078e020c */
[----:B------:R-:W-:-:S04]  /*17a0*/  IADD3 R13, P0, PT, R14, UR6, RZ ;  /* 0x000000060e0d7c10 */ /* 0x000fc8000ff1e0ff */
[----:B------:R-:W-:Y:S02]  /*17b0*/  LEA.HI.X.SX32 R16, R14, R11, 0x1, P0 ;  /* 0x0000000b0e107211 */ /* 0x000fe400000f0eff */
[----:B-1----:R-:W-:-:S04]  /*17c0*/  LEA R14, P0, R13, R6, 0x2 ;  /* 0x000000060d0e7211 */ /* 0x002fc800078010ff */
[----:B------:R-:W-:-:S05]  /*17d0*/  LEA.HI.X R15, R13, R7, R16, 0x2, P0 ;  /* 0x000000070d0f7211 */ /* 0x000fca00000f1410 */
[----:B------:R-:W2:Y:S01]  /*17e0*/  LDG.E R13, desc[UR10][R14.64] ;  /* 0x0000000a0e0d7981 */ /* 0x000ea2000c1e1900 */
[----:B------:R-:W-:Y:S01]  /*17f0*/  ISETP.NE.AND P0, PT, R18, RZ, PT ;  /* 0x000000ff1200720c */ /* 0x000fe20003f05270 */
[----:B--2---:R-:W-:Y:S01]  /*1800*/  FFMA R17, R13, UR16, R0 ;  /* 0x000000100d117c23 */ /* 0x004fe20008000000 */
[----:B------:R-:W-:-:S04]  /*1810*/  IMAD.MOV.U32 R13, RZ, RZ, R4 ;  /* 0x000000ffff0d7224 */ /* 0x000fc800078e0004 */
[----:B------:R0:W-:Y:S07]  /*1820*/  STG.E desc[UR10][R14.64], R17 ;  /* 0x000000110e007986 */ /* 0x0001ee000c10190a */
[----:B------:R-:W-:Y:S05]  /*1830*/  @!P0 BRA `(.L_x_14) ;  /* 0x0000000000508947 */ /* 0x000fea0003800000 */
[----:B0-----:R-:W-:-:S05]  /*1840*/  IMAD R14, R4, R19, R12 ;  /* 0x00000013040e7224 */ /* 0x001fca00078e020c */
[----:B------:R-:W-:-:S04]  /*1850*/  IADD3 R13, P0, PT, R14, UR6, RZ ;  /* 0x000000060e0d7c10 */ /* 0x000fc8000ff1e0ff */
[----:B------:R-:W-:Y:S02]  /*1860*/  LEA.HI.X.SX32 R16, R14, R11, 0x1, P0 ;  /* 0x0000000b0e107211 */ /* 0x000fe400000f0eff */
[----:B------:R-:W-:-:S04]  /*1870*/  LEA R14, P0, R13, R6, 0x2 ;  /* 0x000000060d0e7211 */ /* 0x000fc800078010ff */
[----:B------:R-:W-:-:S05]  /*1880*/  LEA.HI.X R15, R13, R7, R16, 0x2, P0 ;  /* 0x000000070d0f7211 */ /* 0x000fca00000f1410 */
[----:B------:R-:W2:Y:S01]  /*1890*/  LDG.E R13, desc[UR10][R14.64] ;  /* 0x0000000a0e0d7981 */ /* 0x000ea2000c1e1900 */
[----:B------:R-:W-:Y:S01]  /*18a0*/  ISETP.NE.AND P0, PT, R18, 0x1, PT ;  /* 0x000000011200780c */ /* 0x000fe20003f05270 */
[----:B--2---:R-:W-:Y:S01]  /*18b0*/  FFMA R17, R13, UR16, R0 ;  /* 0x000000100d117c23 */ /* 0x004fe20008000000 */
[----:B------:R-:W-:-:S04]  /*18c0*/  IMAD.MOV.U32 R13, RZ, RZ, R5 ;  /* 0x000000ffff0d7224 */ /* 0x000fc800078e0005 */
[----:B------:R1:W-:Y:S07]  /*18d0*/  STG.E desc[UR10][R14.64], R17 ;  /* 0x000000110e007986 */ /* 0x0003ee000c10190a */
[----:B------:R-:W-:Y:S05]  /*18e0*/  @!P0 BRA `(.L_x_14) ;  /* 0x0000000000248947 */ /* 0x000fea0003800000 */
[----:B-1----:R-:W-:-:S05]  /*18f0*/  IMAD R14, R5, R19, R12 ;  /* 0x00000013050e7224 */ /* 0x002fca00078e020c */
[----:B------:R-:W-:-:S04]  /*1900*/  IADD3 R13, P0, PT, R14, UR6, RZ ;  /* 0x000000060e0d7c10 */ /* 0x000fc8000ff1e0ff */
[----:B------:R-:W-:Y:S02]  /*1910*/  LEA.HI.X.SX32 R14, R14, R11, 0x1, P0 ;  /* 0x0000000b0e0e7211 */ /* 0x000fe400000f0eff */
[----:B------:R-:W-:-:S04]  /*1920*/  LEA R6, P0, R13, R6, 0x2 ;  /* 0x000000060d067211 */ /* 0x000fc800078010ff */
[----:B------:R-:W-:-:S05]  /*1930*/  LEA.HI.X R7, R13, R7, R14, 0x2, P0 ;  /* 0x000000070d077211 */ /* 0x000fca00000f140e */
[----:B------:R-:W2:Y:S02]  /*1940*/  LDG.E R13, desc[UR10][R6.64] ;  /* 0x0000000a060d7981 */ /* 0x000ea4000c1e1900 */
[----:B--2---:R-:W-:Y:S01]  /*1950*/  FFMA R15, R13, UR16, R0 ;  /* 0x000000100d0f7c23 */ /* 0x004fe20008000000 */
[----:B------:R-:W-:-:S04]  /*1960*/  IMAD.MOV.U32 R13, RZ, RZ, R9 ;  /* 0x000000ffff0d7224 */ /* 0x000fc800078e0009 */
[----:B------:R2:W-:Y:S03]  /*1970*/  STG.E desc[UR10][R6.64], R15 ;  /* 0x0000000f06007986 */ /* 0x0005e6000c10190a */
.L_x_14:
[----:B------:R-:W-:Y:S05]  /*1980*/  BSYNC.RECONVERGENT B1 ;  /* 0x0000000000017941 */ /* 0x000fea0003800200 */
.L_x_13:
[----:B------:R-:W-:-:S13]  /*1990*/  ISETP.GE.U32.AND P0, PT, R8, 0x3, PT ;  /* 0x000000030800780c */ /* 0x000fda0003f06070 */
[----:B------:R-:W-:Y:S05]  /*19a0*/  @!P0 BRA `(.L_x_12) ;  /* 0x0000000000988947 */ /* 0x000fea0003800000 */
.L_x_15:
[----:B--23--:R-:W-:-:S05]  /*19b0*/  IMAD R6, R13, UR5, R12 ;  /* 0x000000050d067c24 */ /* 0x00cfca000f8e020c */
[----:B------:R-:W-:-:S04]  /*19c0*/  IADD3 R7, P0, PT, R6, UR6, RZ ;  /* 0x0000000606077c10 */ /* 0x000fc8000ff1e0ff */
[----:B01----:R-:W-:Y:S02]  /*19d0*/  LEA.HI.X.SX32 R14, R6, R11, 0x1, P0 ;  /* 0x0000000b060e7211 */ /* 0x003fe400000f0eff */
[----:B------:R-:W-:-:S04]  /*19e0*/  LEA R6, P0, R7, UR8, 0x2 ;  /* 0x0000000807067c11 */ /* 0x000fc8000f8010ff */
[----:B------:R-:W-:-:S05]  /*19f0*/  LEA.HI.X R7, R7, UR9, R14, 0x2, P0 ;  /* 0x0000000907077c11 */ /* 0x000fca00080f140e */
[----:B------:R-:W2:Y:S01]  /*1a00*/  LDG.E R17, desc[UR10][R6.64] ;  /* 0x0000000a06117981 */ /* 0x000ea2000c1e1900 */
[----:B------:R-:W-:-:S04]  /*1a10*/  VIADD R19, R13, UR17 ;  /* 0x000000110d137c36 */ /* 0x000fc80008000000 */
[----:B------:R-:W-:-:S05]  /*1a20*/  IMAD R14, R19, UR5, R12 ;  /* 0x00000005130e7c24 */ /* 0x000fca000f8e020c */
[----:B------:R-:W-:-:S04]  /*1a30*/  IADD3 R13, P0, PT, R14, UR6, RZ ;  /* 0x000000060e0d7c10 */ /* 0x000fc8000ff1e0ff */
[----:B------:R-:W-:Y:S02]  /*1a40*/  LEA.HI.X.SX32 R16, R14, R11, 0x1, P0 ;  /* 0x0000000b0e107211 */ /* 0x000fe400000f0eff */
[----:B------:R-:W-:-:S04]  /*1a50*/  LEA R14, P0, R13, UR8, 0x2 ;  /* 0x000000080d0e7c11 */ /* 0x000fc8000f8010ff */
[----:B------:R-:W-:Y:S01]  /*1a60*/  LEA.HI.X R15, R13, UR9, R16, 0x2, P0 ;  /* 0x000000090d0f7c11 */ /* 0x000fe200080f1410 */
[----:B--2---:R-:W-:-:S05]  /*1a70*/  FFMA R13, R17, UR16, R0 ;  /* 0x00000010110d7c23 */ /* 0x004fca0008000000 */
[----:B------:R0:W-:Y:S04]  /*1a80*/  STG.E desc[UR10][R6.64], R13 ;  /* 0x0000000d06007986 */ /* 0x0001e8000c10190a */
        /* <DEDUP_REMOVED lines=10> */
[----:B0-----:R-:W-:-:S04]  /*1b30*/  VIADD R13, R19, UR17 ;  /* 0x00000011130d7c36 */ /* 0x001fc80008000000 */
        /* <DEDUP_REMOVED lines=8> */
[----:B------:R-:W-:-:S05]  /*1bc0*/  VIADD R13, R13, UR17 ;  /* 0x000000110d0d7c36 */ /* 0x000fca0008000000 */
[----:B------:R-:W-:Y:S01]  /*1bd0*/  ISETP.GE.AND P0, PT, R13, R10, PT ;  /* 0x0000000a0d00720c */ /* 0x000fe20003f06270 */
[----:B--2---:R-:W-:-:S05]  /*1be0*/  FFMA R19, R19, UR16, R0 ;  /* 0x0000001013137c23 */ /* 0x004fca0008000000 */
[----:B------:R3:W-:Y:S07]  /*1bf0*/  STG.E desc[UR10][R6.64], R19 ;  /* 0x0000001306007986 */ /* 0x0007ee000c10190a */
[----:B------:R-:W-:Y:S05]  /*1c00*/  @!P0 BRA `(.L_x_15) ;  /* 0xfffffffc00688947 */ /* 0x000fea000383ffff */
.L_x_12:
[----:B------:R-:W-:Y:S05]  /*1c10*/  BSYNC.RECONVERGENT B0 ;  /* 0x0000000000007941 */ /* 0x000fea0003800200 */
.L_x_11:
[----:B------:R-:W4:Y:S01]  /*1c20*/  LDCU UR4, c[0x0][0x384] ;  /* 0x00007080ff0477ac */ /* 0x000f220008000800 */
[----:B------:R-:W-:-:S05]  /*1c30*/  VIADD R2, R2, UR18 ;  /* 0x0000001202027c36 */ /* 0x000fca0008000000 */
[----:B----4-:R-:W-:-:S13]  /*1c40*/  ISETP.GE.AND P0, PT, R2, UR4, PT ;  /* 0x0000000402007c0c */ /* 0x010fda000bf06270 */
[----:B------:R-:W-:Y:S05]  /*1c50*/  @!P0 BRA `(.L_x_16) ;  /* 0xfffffff800948947 */ /* 0x000fea000383ffff */
[----:B------:R-:W-:Y:S05]  /*1c60*/  EXIT ;  /* 0x000000000000794d */ /* 0x000fea0003800000 */
.L_x_17:
[----:B------:R-:W-:-:S00]  /*1c70*/  BRA `(.L_x_17) ;  /* 0xfffffffc00fc7947 */ /* 0x000fc0000383ffff */
[----:B------:R-:W-:-:S00]  /*1c80*/  NOP ;  /* 0x0000000000007918 */ /* 0x000fc00000000000 */
[----:B------:R-:W-:-:S00]  /*1c90*/  NOP ;  /* 0x0000000000007918 */ /* 0x000fc00000000000 */
[----:B------:R-:W-:-:S00]  /*1ca0*/  NOP ;  /* 0x0000000000007918 */ /* 0x000fc00000000000 */
[----:B------:R-:W-:-:S00]  /*1cb0*/  NOP ;  /* 0x0000000000007918 */ /* 0x000fc00000000000 */
[----:B------:R-:W-:-:S00]  /*1cc0*/  NOP ;  /* 0x0000000000007918 */ /* 0x000fc00000000000 */
[----:B------:R-:W-:-:S00]  /*1cd0*/  NOP ;  /* 0x0000000000007918 */ /* 0x000fc00000000000 */
[----:B------:R-:W-:-:S00]  /*1ce0*/  NOP ;  /* 0x0000000000007918 */ /* 0x000fc00000000000 */
[----:B------:R-:W-:-:S00]  /*1cf0*/  NOP ;  /* 0x0000000000007918 */ /* 0x000fc00000000000 */
.L_x_18:


//--------------------- .nv.shared.reserved.0     --------------------------
	.section	.nv.shared.reserved.0,"aw",@nobits
	.weak		__nv_reservedSMEM_offset_0_alias
	.size		__nv_reservedSMEM_offset_0_alias, 0, 64
	.other		__nv_reservedSMEM_offset_0_alias,@"STO_CUDA_RESERVED_SHARED STV_DEFAULT"
__nv_reservedSMEM_offset_0_alias:
	.zero		0
	.zero		64


//--------------------- .nv.constant0._Z4refkiiiiPfiS_iiiS_iiiS_iS_iii --------------------------
	.section	.nv.constant0._Z4refkiiiiPfiS_iiiS_iiiS_iS_iii,"a",@progbits
	.sectionflags	@""
	.align	4
.nv.constant0._Z4refkiiiiPfiS_iiiS_iiiS_iS_iii:
	.zero		1012


//--------------------- SYMBOLS --------------------------

	.type		.nv.reservedSmem.offset0,@object
	.size		.nv.reservedSmem.offset0,0x4
